	.target	sm_100a

	.elftype	@"ET_EXEC"


//--------------------- .note.nv.tkinfo           --------------------------
	.section	.note.nv.tkinfo,"",@"SHT_NOTE"
	.sectionflags	@"SHF_NOTE_NV_TKINFO"
	.tkinfo
        /*0018*/ 	.word	0x00000081
        /*0030*/ 	.string	""
        /*0030*/ 	.string	"ptxas-blackwell"
        /*0030*/ 	.string	"Cuda compilation tools, release 12.9, V12.9.86"
        /*0030*/ 	.string	"Build cuda_12.9.r12.9/compiler.36037853_0"
        /*0030*/ 	.string	"-v  -suppress-debug-info  -lineinfo  -arch sm_100a "



//--------------------- .note.nv.cuver            --------------------------
	.section	.note.nv.cuver,"",@"SHT_NOTE"
	.sectionflags	@"SHF_NOTE_NV_CUVER"
        /*0018*/ 	.short	0x0001
        /*001a*/ 	.short	0x0064
        /*001c*/ 	.short	0x0001
        /*001e*/ 	.short	0x0000
        /*0020*/ 	.short	0x0001
        /*0022*/ 	.short	0x0000


//--------------------- .nv.info                  --------------------------
	.section	.nv.info,"",@"SHT_CUDA_INFO"
	.align	4


	//----- nvinfo : EIATTR_REGCOUNT
	.align		4
        /*0000*/ 	.byte	0x04, 0x2f
        /*0002*/ 	.short	(.L_4 - .L_3)
	.align		4
.L_3:
        /*0004*/ 	.word	index@(gluon_tcgen05)
        /*0008*/ 	.word	0x00000047


	//----- nvinfo : EIATTR_FRAME_SIZE
	.align		4
.L_4:
        /*000c*/ 	.byte	0x04, 0x11
        /*000e*/ 	.short	(.L_6 - .L_5)
	.align		4
.L_5:
        /*0010*/ 	.word	index@($__internal_2_$__cuda_sm10x_tcgen05_guardrail_trap_unallocated_columns_being_dealloced)
        /*0014*/ 	.word	0x00000000


	//----- nvinfo : EIATTR_FRAME_SIZE
	.align		4
.L_6:
        /*0018*/ 	.byte	0x04, 0x11
        /*001a*/ 	.short	(.L_8 - .L_7)
	.align		4
.L_7:
        /*001c*/ 	.word	index@($__internal_1_$__cuda_sm10x_tcgen05_guardrail_trap_phase_invalid_during_alloc)
        /*0020*/ 	.word	0x00000000


	//----- nvinfo : EIATTR_FRAME_SIZE
	.align		4
.L_8:
        /*0024*/ 	.byte	0x04, 0x11
        /*0026*/ 	.short	(.L_10 - .L_9)
	.align		4
.L_9:
        /*0028*/ 	.word	index@($__internal_0_$__cuda_sm10x_tcgen05_guardrail_trap_col_being_dealloced_not_returned_by_alloc)
        /*002c*/ 	.word	0x00000000


	//----- nvinfo : EIATTR_FRAME_SIZE
	.align		4
.L_10:
        /*0030*/ 	.byte	0x04, 0x11
        /*0032*/ 	.short	(.L_12 - .L_11)
	.align		4
.L_11:
        /*0034*/ 	.word	index@(gluon_tcgen05)
        /*0038*/ 	.word	0x00000000


	//----- nvinfo : EIATTR_MIN_STACK_SIZE
	.align		4
.L_12:
        /*003c*/ 	.byte	0x04, 0x12
        /*003e*/ 	.short	(.L_14 - .L_13)
	.align		4
.L_13:
        /*0040*/ 	.word	index@(gluon_tcgen05)
        /*0044*/ 	.word	0x00000000
.L_14:


//--------------------- .nv.info.gluon_tcgen05    --------------------------
	.section	.nv.info.gluon_tcgen05,"",@"SHT_CUDA_INFO"
	.sectionflags	@""
	.align	4


	//----- nvinfo : EIATTR_CUDA_API_VERSION
	.align		4
        /*0000*/ 	.byte	0x04, 0x37
        /*0002*/ 	.short	(.L_16 - .L_15)
.L_15:
        /*0004*/ 	.word	0x00000081


	//----- nvinfo : EIATTR_KPARAM_INFO
	.align		4
.L_16:
        /*0008*/ 	.byte	0x04, 0x17
        /*000a*/ 	.short	(.L_18 - .L_17)
.L_17:
        /*000c*/ 	.word	0x00000000
        /*0010*/ 	.short	0x000a
        /*0012*/ 	.short	0x0048
        /*0014*/ 	.byte	0x00, 0xf4, 0x21, 0x00


	//----- nvinfo : EIATTR_KPARAM_INFO
	.align		4
.L_18:
        /*0018*/ 	.byte	0x04, 0x17
        /*001a*/ 	.short	(.L_20 - .L_19)
.L_19:
        /*001c*/ 	.word	0x00000000
        /*0020*/ 	.short	0x0009
        /*0022*/ 	.short	0x0040
        /*0024*/ 	.byte	0x00, 0xf4, 0x21, 0x00


	//----- nvinfo : EIATTR_KPARAM_INFO
	.align		4
.L_20:
        /*0028*/ 	.byte	0x04, 0x17
        /*002a*/ 	.short	(.L_22 - .L_21)
.L_21:
        /*002c*/ 	.word	0x00000000
        /*0030*/ 	.short	0x0008
        /*0032*/ 	.short	0x0038
        /*0034*/ 	.byte	0x00, 0xf0, 0x21, 0x00


	//----- nvinfo : EIATTR_KPARAM_INFO
	.align		4
.L_22:
        /*0038*/ 	.byte	0x04, 0x17
        /*003a*/ 	.short	(.L_24 - .L_23)
.L_23:
        /*003c*/ 	.word	0x00000000
        /*0040*/ 	.short	0x0007
        /*0042*/ 	.short	0x0030
        /*0044*/ 	.byte	0x00, 0xf0, 0x21, 0x00


	//----- nvinfo : EIATTR_KPARAM_INFO
	.align		4
.L_24:
        /*0048*/ 	.byte	0x04, 0x17
        /*004a*/ 	.short	(.L_26 - .L_25)
.L_25:
        /*004c*/ 	.word	0x00000000
        /*0050*/ 	.short	0x0006
        /*0052*/ 	.short	0x0028
        /*0054*/ 	.byte	0x00, 0xf0, 0x21, 0x00


	//----- nvinfo : EIATTR_KPARAM_INFO
	.align		4
.L_26:
        /*0058*/ 	.byte	0x04, 0x17
        /*005a*/ 	.short	(.L_28 - .L_27)
.L_27:
        /*005c*/ 	.word	0x00000000
        /*0060*/ 	.short	0x0005
        /*0062*/ 	.short	0x0020
        /*0064*/ 	.byte	0x00, 0xf0, 0x11, 0x00


	//----- nvinfo : EIATTR_KPARAM_INFO
	.align		4
.L_28:
        /*0068*/ 	.byte	0x04, 0x17
        /*006a*/ 	.short	(.L_30 - .L_29)
.L_29:
        /*006c*/ 	.word	0x00000000
        /*0070*/ 	.short	0x0004
        /*0072*/ 	.short	0x001c
        /*0074*/ 	.byte	0x00, 0xf0, 0x11, 0x00


	//----- nvinfo : EIATTR_KPARAM_INFO
	.align		4
.L_30:
        /*0078*/ 	.byte	0x04, 0x17
        /*007a*/ 	.short	(.L_32 - .L_31)
.L_31:
        /*007c*/ 	.word	0x00000000
        /*0080*/ 	.short	0x0003
        /*0082*/ 	.short	0x0018
        /*0084*/ 	.byte	0x00, 0xf0, 0x11, 0x00


	//----- nvinfo : EIATTR_KPARAM_INFO
	.align		4
.L_32:
        /*0088*/ 	.byte	0x04, 0x17
        /*008a*/ 	.short	(.L_34 - .L_33)
.L_33:
        /*008c*/ 	.word	0x00000000
        /*0090*/ 	.short	0x0002
        /*0092*/ 	.short	0x0010
        /*0094*/ 	.byte	0x00, 0xf4, 0x21, 0x00


	//----- nvinfo : EIATTR_KPARAM_INFO
	.align		4
.L_34:
        /*0098*/ 	.byte	0x04, 0x17
        /*009a*/ 	.short	(.L_36 - .L_35)
.L_35:
        /*009c*/ 	.word	0x00000000
        /*00a0*/ 	.short	0x0001
        /*00a2*/ 	.short	0x0008
        /*00a4*/ 	.byte	0x00, 0xf4, 0x21, 0x00


	//----- nvinfo : EIATTR_KPARAM_INFO
	.align		4
.L_36:
        /*00a8*/ 	.byte	0x04, 0x17
        /*00aa*/ 	.short	(.L_38 - .L_37)
.L_37:
        /*00ac*/ 	.word	0x00000000
        /*00b0*/ 	.short	0x0000
        /*00b2*/ 	.short	0x0000
        /*00b4*/ 	.byte	0x00, 0xf4, 0x21, 0x00


	//----- nvinfo : EIATTR_AT_ENTRY_FRAGMENTS
	.align		4
.L_38:
        /*00b8*/ 	.byte	0x04, 0x4f
        /*00ba*/ 	.short	(.L_40 - .L_39)


	//   ....[0]....
.L_39:
        /*00bc*/ 	.word	0x00000004


	//----- nvinfo : EIATTR_RESERVED_SMEM_USED
	.align		4
.L_40:
        /*00c0*/ 	.byte	0x01, 0x41
	.zero		2


	//----- nvinfo : EIATTR_SPARSE_MMA_MASK
	.align		4
        /*00c4*/ 	.byte	0x03, 0x50
        /*00c6*/ 	.short	0x0000


	//----- nvinfo : EIATTR_TCGEN05_1CTA_USED
	.align		4
        /*00c8*/ 	.byte	0x01, 0x51
	.zero		2


	//----- nvinfo : EIATTR_MAXREG_COUNT
	.align		4
        /*00cc*/ 	.byte	0x03, 0x1b
        /*00ce*/ 	.short	0x00ff


	//----- nvinfo : EIATTR_NUM_BARRIERS
	.align		4
        /*00d0*/ 	.byte	0x02, 0x4c
        /*00d2*/ 	.byte	0x01
	.zero		1


	//----- nvinfo : EIATTR_INT_WARP_WIDE_INSTR_OFFSETS
	.align		4
        /*00d4*/ 	.byte	0x04, 0x31
        /*00d6*/ 	.short	(.L_42 - .L_41)


	//   ....[0]....
.L_41:
        /*00d8*/ 	.word	0x00001750


	//   ....[1]....
        /*00dc*/ 	.word	0x00001770


	//   ....[2]....
        /*00e0*/ 	.word	0x000017f0


	//   ....[3]....
        /*00e4*/ 	.word	0x00001bc0


	//   ....[4]....
        /*00e8*/ 	.word	0x00001bd0


	//   ....[5]....
        /*00ec*/ 	.word	0x00001be0


	//   ....[6]....
        /*00f0*/ 	.word	0x00001bf0


	//   ....[7]....
        /*00f4*/ 	.word	0x00001e70


	//   ....[8]....
        /*00f8*/ 	.word	0x00001e80


	//   ....[9]....
        /*00fc*/ 	.word	0x00001ff0


	//   ....[10]....
        /*0100*/ 	.word	0x00002040


	//   ....[11]....
        /*0104*/ 	.word	0x00002050


	//   ....[12]....
        /*0108*/ 	.word	0x00002080


	//   ....[13]....
        /*010c*/ 	.word	0x00002290


	//   ....[14]....
        /*0110*/ 	.word	0x000022a0


	//   ....[15]....
        /*0114*/ 	.word	0x00002630


	//   ....[16]....
        /*0118*/ 	.word	0x00002640


	//   ....[17]....
        /*011c*/ 	.word	0x00002b30


	//   ....[18]....
        /*0120*/ 	.word	0x00002b80


	//----- nvinfo : EIATTR_COOP_GROUP_MASK_REGIDS
	.align		4
.L_42:
        /*0124*/ 	.byte	0x04, 0x29
        /*0126*/ 	.short	(.L_44 - .L_43)


	//   ....[0]....
.L_43:
        /*0128*/ 	.word	0xffffffff


	//   ....[1]....
        /*012c*/ 	.word	0xffffffff


	//   ....[2]....
        /*0130*/ 	.word	0xffffffff


	//   ....[3]....
        /*0134*/ 	.word	0xffffffff


	//   ....[4]....
        /*0138*/ 	.word	0xffffffff


	//   ....[5]....
        /*013c*/ 	.word	0xffffffff


	//   ....[6]....
        /*0140*/ 	.word	0xffffffff


	//   ....[7]....
        /*0144*/ 	.word	0xffffffff


	//   ....[8]....
        /*0148*/ 	.word	0xffffffff


	//   ....[9]....
        /*014c*/ 	.word	0xffffffff


	//----- nvinfo : EIATTR_COOP_GROUP_INSTR_OFFSETS
	.align		4
.L_44:
        /*0150*/ 	.byte	0x04, 0x28
        /*0152*/ 	.short	(.L_46 - .L_45)


	//   ....[0]....
.L_45:
        /*0154*/ 	.word	0x00000050


	//   ....[1]....
        /*0158*/ 	.word	0x00000310


	//   ....[2]....
        /*015c*/ 	.word	0x00000500


	//   ....[3]....
        /*0160*/ 	.word	0x000009a0


	//   ....[4]....
        /*0164*/ 	.word	0x00000ae0


	//   ....[5]....
        /*0168*/ 	.word	0x00000fe0


	//   ....[6]....
        /*016c*/ 	.word	0x00001120


	//   ....[7]....
        /*0170*/ 	.word	0x00001610


	//   ....[8]....
        /*0174*/ 	.word	0x000029c0


	//   ....[9]....
        /*0178*/ 	.word	0x00002c30


	//----- nvinfo : EIATTR_VRC_CTA_INIT_COUNT
	.align		4
.L_46:
        /*017c*/ 	.byte	0x02, 0x4a
        /*017e*/ 	.byte	0x80
	.zero		1


	//----- nvinfo : EIATTR_MBARRIER_INSTR_OFFSETS
	.align		4
        /*0180*/ 	.byte	0x04, 0x39
        /*0182*/ 	.short	(.L_48 - .L_47)


	//   ....[0]....
.L_47:
        /*0184*/ 	.word	0x00001810
        /*0188*/ 	.word	0x000000ff
        /*018c*/ 	.word	0x00010000
        /*0190*/ 	.short	0x0100
        /*0192*/ 	.byte	0x08
	.zero		1


	//   ....[1]....
        /*0194*/ 	.word	0x00001820
        /*0198*/ 	.word	0x000000ff
        /*019c*/ 	.word	0x00010020
        /*01a0*/ 	.short	0x0100
        /*01a2*/ 	.byte	0x08
	.zero		1


	//   ....[2]....
        /*01a4*/ 	.word	0x000018d0
        /*01a8*/ 	.word	0x000000ff
        /*01ac*/ 	.word	0x00010008
        /*01b0*/ 	.short	0x0100
        /*01b2*/ 	.byte	0x08
	.zero		1


	//   ....[3]....
        /*01b4*/ 	.word	0x000018e0
        /*01b8*/ 	.word	0x000000ff
        /*01bc*/ 	.word	0x00010028
        /*01c0*/ 	.short	0x0100
        /*01c2*/ 	.byte	0x08
	.zero		1


	//   ....[4]....
        /*01c4*/ 	.word	0x000019c0
        /*01c8*/ 	.word	0x000000ff
        /*01cc*/ 	.word	0x00010010
        /*01d0*/ 	.short	0x0100
        /*01d2*/ 	.byte	0x08
	.zero		1


	//   ....[5]....
        /*01d4*/ 	.word	0x000019d0
        /*01d8*/ 	.word	0x000000ff
        /*01dc*/ 	.word	0x00010030
        /*01e0*/ 	.short	0x0100
        /*01e2*/ 	.byte	0x08
	.zero		1


	//   ....[6]....
        /*01e4*/ 	.word	0x00001ae0
        /*01e8*/ 	.word	0x000000ff
        /*01ec*/ 	.word	0x00010018
        /*01f0*/ 	.short	0x0100
        /*01f2*/ 	.byte	0x08
	.zero		1


	//   ....[7]....
        /*01f4*/ 	.word	0x00001af0
        /*01f8*/ 	.word	0x000000ff
        /*01fc*/ 	.word	0x00010038
        /*0200*/ 	.short	0x0100
        /*0202*/ 	.byte	0x08
	.zero		1


	//   ....[8]....
        /*0204*/ 	.word	0x00001cd0
        /*0208*/ 	.word	0x000000ff
        /*020c*/ 	.word	0x00010000
        /*0210*/ 	.short	0x010a
        /*0212*/ 	.byte	0x08
	.zero		1


	//   ....[9]....
        /*0214*/ 	.word	0x00001ed0
        /*0218*/ 	.word	0x000000ff
        /*021c*/ 	.word	0x00010020
        /*0220*/ 	.short	0x010a
        /*0222*/ 	.byte	0x08
	.zero		1


	//   ....[10]....
        /*0224*/ 	.word	0x000020f0
        /*0228*/ 	.word	0x000000ff
        /*022c*/ 	.word	0x00010000
        /*0230*/ 	.short	0x010a
        /*0232*/ 	.byte	0x1c
	.zero		1


	//   ....[11]....
        /*0234*/ 	.word	0x000022e0
        /*0238*/ 	.word	0x000000ff
        /*023c*/ 	.word	0x00010020
        /*0240*/ 	.short	0x010a
        /*0242*/ 	.byte	0x1c
	.zero		1


	//   ....[12]....
        /*0244*/ 	.word	0x000023b0
        /*0248*/ 	.word	0x000000ff
        /*024c*/ 	.word	0x00010000
        /*0250*/ 	.short	0x0108
        /*0252*/ 	.byte	0x08
	.zero		1


	//   ....[13]....
        /*0254*/ 	.word	0x000023c0
        /*0258*/ 	.word	0x000000ff
        /*025c*/ 	.word	0x00010020
        /*0260*/ 	.short	0x0108
        /*0262*/ 	.byte	0x08
	.zero		1


	//   ....[14]....
        /*0264*/ 	.word	0x00002410
        /*0268*/ 	.word	0x000000ff
        /*026c*/ 	.word	0x00010008
        /*0270*/ 	.short	0x0108
        /*0272*/ 	.byte	0x08
	.zero		1


	//   ....[15]....
        /*0274*/ 	.word	0x00002420
        /*0278*/ 	.word	0x000000ff
        /*027c*/ 	.word	0x00010028
        /*0280*/ 	.short	0x0108
        /*0282*/ 	.byte	0x08
	.zero		1


	//   ....[16]....
        /*0284*/ 	.word	0x00002470
        /*0288*/ 	.word	0x000000ff
        /*028c*/ 	.word	0x00010010
        /*0290*/ 	.short	0x0108
        /*0292*/ 	.byte	0x08
	.zero		1


	//   ....[17]....
        /*0294*/ 	.word	0x00002480
        /*0298*/ 	.word	0x000000ff
        /*029c*/ 	.word	0x00010030
        /*02a0*/ 	.short	0x0108
        /*02a2*/ 	.byte	0x08
	.zero		1


	//   ....[18]....
        /*02a4*/ 	.word	0x000024d0
        /*02a8*/ 	.word	0x000000ff
        /*02ac*/ 	.word	0x00010018
        /*02b0*/ 	.short	0x0108
        /*02b2*/ 	.byte	0x08
	.zero		1


	//   ....[19]....
        /*02b4*/ 	.word	0x000024e0
        /*02b8*/ 	.word	0x000000ff
        /*02bc*/ 	.word	0x00010038
        /*02c0*/ 	.short	0x0108
        /*02c2*/ 	.byte	0x08
	.zero		1


	//   ....[20]....
        /*02c4*/ 	.word	0x00002c50
        /*02c8*/ 	.word	0x000000ff
        /*02cc*/ 	.word	0x00010000
        /*02d0*/ 	.short	0x010a
        /*02d2*/ 	.byte	0x08
	.zero		1


	//   ....[21]....
        /*02d4*/ 	.word	0x00002c80
        /*02d8*/ 	.word	0x000000ff
        /*02dc*/ 	.word	0x00010020
        /*02e0*/ 	.short	0x010a
        /*02e2*/ 	.byte	0x08
	.zero		1


	//   ....[22]....
        /*02e4*/ 	.word	0x00002cb0
        /*02e8*/ 	.word	0x000000ff
        /*02ec*/ 	.word	0x00010000
        /*02f0*/ 	.short	0x010a
        /*02f2*/ 	.byte	0x1c
	.zero		1


	//   ....[23]....
        /*02f4*/ 	.word	0x00002ce0
        /*02f8*/ 	.word	0x000000ff
        /*02fc*/ 	.word	0x00010020
        /*0300*/ 	.short	0x010a
        /*0302*/ 	.byte	0x1c
	.zero		1


	//----- nvinfo : EIATTR_NUM_MBARRIERS
	.align		4
.L_48:
        /*0304*/ 	.byte	0x03, 0x38
        /*0306*/ 	.short	0x0008


	//----- nvinfo : EIATTR_EXIT_INSTR_OFFSETS
	.align		4
        /*0308*/ 	.byte	0x04, 0x1c
        /*030a*/ 	.short	(.L_50 - .L_49)


	//   ....[0]....
.L_49:
        /*030c*/ 	.word	0x00002c40


	//----- nvinfo : EIATTR_REQNTID
	.align		4
.L_50:
        /*0310*/ 	.byte	0x04, 0x10
        /*0312*/ 	.short	(.L_52 - .L_51)
.L_51:
        /*0314*/ 	.word	0x00000100
        /*0318*/ 	.word	0x00000001
        /*031c*/ 	.word	0x00000001


	//----- nvinfo : EIATTR_CRS_STACK_SIZE
	.align		4
.L_52:
        /*0320*/ 	.byte	0x04, 0x1e
        /*0322*/ 	.short	(.L_54 - .L_53)
.L_53:
        /*0324*/ 	.word	0x00000000


	//----- nvinfo : EIATTR_CBANK_PARAM_SIZE
	.align		4
.L_54:
        /*0328*/ 	.byte	0x03, 0x19
        /*032a*/ 	.short	0x0050


	//----- nvinfo : EIATTR_PARAM_CBANK
	.align		4
        /*032c*/ 	.byte	0x04, 0x0a
        /*032e*/ 	.short	(.L_56 - .L_55)
	.align		4
.L_55:
        /*0330*/ 	.word	index@(.nv.constant0.gluon_tcgen05)
        /*0334*/ 	.short	0x0380
        /*0336*/ 	.short	0x0050


	//----- nvinfo : EIATTR_SW_WAR
	.align		4
.L_56:
        /*0338*/ 	.byte	0x04, 0x36
        /*033a*/ 	.short	(.L_58 - .L_57)
.L_57:
        /*033c*/ 	.word	0x00000008
.L_58:


//--------------------- .nv.compat                --------------------------
	.section	.nv.compat,"",@"SHT_CUDA_COMPAT_INFO"
	.align	4
        /*0000*/ 	.byte	0x02, 0x02, 0x02, 0x00, 0x02, 0x05, 0x05, 0x00, 0x02, 0x03, 0x03, 0x00, 0x02, 0x06, 0x01, 0x00


//--------------------- .nv.callgraph             --------------------------
	.section	.nv.callgraph,"",@"SHT_CUDA_CALLGRAPH"
	.align	4
	.sectionentsize	8
	.align		4
        /*0000*/ 	.word	0x00000000
	.align		4
        /*0004*/ 	.word	0xffffffff
	.align		4
        /*0008*/ 	.word	0x00000000
	.align		4
        /*000c*/ 	.word	0xfffffffe
	.align		4
        /*0010*/ 	.word	0x00000000
	.align		4
        /*0014*/ 	.word	0xfffffffd
	.align		4
        /*0018*/ 	.word	0x00000000
	.align		4
        /*001c*/ 	.word	0xfffffffc


//--------------------- .text.gluon_tcgen05       --------------------------
	.section	.text.gluon_tcgen05,"ax",@progbits
	.align	128
        .global         gluon_tcgen05
        .type           gluon_tcgen05,@function
        .size           gluon_tcgen05,(.L_x_85 - gluon_tcgen05)
        .other          gluon_tcgen05,@"STO_CUDA_ENTRY STV_DEFAULT"
gluon_tcgen05:
.text.gluon_tcgen05:
[----:B------:R-:W1:Y:S01]  /*0000*/  LDC R1, c[0x0][0x37c] ;  /* 0x0000df00ff017b82 */ /* 0x000e620000000800 */
[----:B------:R-:W2:Y:S02]  /*0010*/  S2R R0, SR_TID.X ;  /* 0x0000000000007919 */ /* 0x000ea40000002100 */
[----:B--2---:R-:W-:-:S13]  /*0020*/  ISETP.GE.U32.AND P2, PT, R0, 0x20, PT ;  /* 0x000000200000780c */ /* 0x004fda0003f46070 */
[----:B------:R-:W-:Y:S05]  /*0030*/  @P2 BRA `(.L_x_0) ;  /* 0x0000000000b82947 */ /* 0x000fea0003800000 */
[----:B------:R-:W2:Y:S01]  /*0040*/  S2UR UR6, SR_CgaCtaId ;  /* 0x00000000000679c3 */ /* 0x000ea20000008800 */
[----:B------:R-:W-:Y:S01]  /*0050*/  NOP ;  /* 0x0000000000007918 */ /* 0x000fe20000000000 */
[----:B------:R-:W-:Y:S02]  /*0060*/  UMOV UR4, 0x40 ;  /* 0x0000004000047882 */ /* 0x000fe40000000000 */
[----:B--2---:R-:W-:-:S09]  /*0070*/  ULEA UR4, UR6, UR4, 0x18 ;  /* 0x0000000406047291 */ /* 0x004fd2000f8ec0ff */
[----:B------:R-:W2:Y:S01]  /*0080*/  LDS.U8 R2, [UR4] ;  /* 0x00000004ff027984 */ /* 0x000ea20008000000 */
[----:B------:R-:W-:Y:S02]  /*0090*/  UMOV UR4, 0x400 ;  /* 0x0000040000047882 */ /* 0x000fe40000000000 */
[----:B------:R-:W-:Y:S01]  /*00a0*/  ULEA UR4, UR6, UR4, 0x18 ;  /* 0x0000000406047291 */ /* 0x000fe2000f8ec0ff */
[----:B--2---:R-:W-:-:S13]  /*00b0*/  ISETP.NE.AND P0, PT, R2, RZ, PT ;  /* 0x000000ff0200720c */ /* 0x004fda0003f05270 */
[----:B------:R-:W-:Y:S05]  /*00c0*/  @P0 BRA `(.L_x_1) ;  /* 0x00000000007c0947 */ /* 0x000fea0003800000 */
[----:B------:R-:W-:-:S13]  /*00d0*/  ELECT P0, URZ, PT ;  /* 0x0000000000ff782f */ /* 0x000fda0003800000 */
[----:B------:R-:W-:Y:S05]  /*00e0*/  @!P0 BRA `(.L_x_2) ;  /* 0x0000000000848947 */ /* 0x000fea0003800000 */
[----:B------:R-:W-:Y:S01]  /*00f0*/  UMOV UR5, 0x4 ;  /* 0x0000000400057882 */ /* 0x000fe20000000000 */
[----:B------:R-:W-:Y:S02]  /*0100*/  IMAD.MOV.U32 R5, RZ, RZ, 0x1 ;  /* 0x00000001ff057424 */ /* 0x000fe400078e00ff */
[----:B------:R-:W-:Y:S02]  /*0110*/  IMAD.MOV.U32 R3, RZ, RZ, 0xf ;  /* 0x0000000fff037424 */ /* 0x000fe400078e00ff */
[----:B------:R-:W-:Y:S04]  /*0120*/  DEPBAR.LE SB2, 0x36 ;  /* 0x0000ad800000791a */ /* 0x000fe80000000000 */
[----:B------:R-:W2:Y:S02]  /*0130*/  UTCATOMSWS.FIND_AND_SET.ALIGN UP0, UR5, UR5 ;  /* 0x00000005000575e3 */ /* 0x000ea40008000800 */
[----:B--2---:R-:W-:-:S04]  /*0140*/  PLOP3.LUT P0, PT, PT, PT, UP0, 0x80, 0x8 ;  /* 0x000000000008781c */ /* 0x004fc80003f0f008 */
[----:B------:R-:W-:-:S04]  /*0150*/  SEL R2, RZ, 0xffffffff, !P0 ;  /* 0xffffffffff027807 */ /* 0x000fc80004000000 */
[----:B------:R-:W-:Y:S01]  /*0160*/  ISETP.NE.AND P0, PT, R2, RZ, PT ;  /* 0x000000ff0200720c */ /* 0x000fe20003f05270 */
[----:B------:R-:W-:-:S12]  /*0170*/  IMAD.U32 R2, RZ, RZ, UR5 ;  /* 0x00000005ff027e24 */ /* 0x000fd8000f8e00ff */
[----:B------:R-:W-:Y:S05]  /*0180*/  @P0 BRA `(.L_x_3) ;  /* 0x0000000000240947 */ /* 0x000fea0003800000 */
.L_x_4:
[----:B------:R-:W-:Y:S05]  /*0190*/  NANOSLEEP 0x64 ;  /* 0x000000640000795d */ /* 0x000fea0003800000 */
[----:B------:R-:W-:-:S05]  /*01a0*/  UMOV UR5, 0x4 ;  /* 0x0000000400057882 */ /* 0x000fca0000000000 */
[----:B------:R-:W-:Y:S04]  /*01b0*/  DEPBAR.LE SB2, 0x36 ;  /* 0x0000ad800000791a */ /* 0x000fe80000000000 */
[----:B------:R-:W2:Y:S02]  /*01c0*/  UTCATOMSWS.FIND_AND_SET.ALIGN UP0, UR5, UR5 ;  /* 0x00000005000575e3 */ /* 0x000ea40008000800 */
[----:B--2---:R-:W-:-:S04]  /*01d0*/  PLOP3.LUT P0, PT, PT, PT, UP0, 0x80, 0x8 ;  /* 0x000000000008781c */ /* 0x004fc80003f0f008 */
[----:B------:R-:W-:-:S04]  /*01e0*/  SEL R2, RZ, 0xffffffff, !P0 ;  /* 0xffffffffff027807 */ /* 0x000fc80004000000 */
[----:B------:R-:W-:Y:S01]  /*01f0*/  ISETP.NE.AND P0, PT, R2, RZ, PT ;  /* 0x000000ff0200720c */ /* 0x000fe20003f05270 */
[----:B------:R-:W-:-:S12]  /*0200*/  IMAD.U32 R2, RZ, RZ, UR5 ;  /* 0x00000005ff027e24 */ /* 0x000fd8000f8e00ff */
[----:B------:R-:W-:Y:S05]  /*0210*/  @!P0 BRA `(.L_x_4) ;  /* 0xfffffffc00dc8947 */ /* 0x000fea000383ffff */
.L_x_3:
[C---:B------:R-:W-:Y:S01]  /*0220*/  VIADD R4, R2.reuse, 0x10 ;  /* 0x0000001002047836 */ /* 0x040fe20000000000 */
[----:B------:R-:W-:Y:S01]  /*0230*/  UMOV UR5, 0x50 ;  /* 0x0000005000057882 */ /* 0x000fe20000000000 */
[----:B------:R-:W-:Y:S01]  /*0240*/  SHF.L.U32 R3, R3, R2, RZ ;  /* 0x0000000203037219 */ /* 0x000fe200000006ff */
[----:B------:R-:W-:Y:S01]  /*0250*/  ULEA UR5, UR6, UR5, 0x18 ;  /* 0x0000000506057291 */ /* 0x000fe2000f8ec0ff */
[----:B------:R-:W-:Y:S01]  /*0260*/  IMAD.SHL.U32 R2, R2, 0x20, RZ ;  /* 0x0000002002027824 */ /* 0x000fe200078e00ff */
[----:B------:R-:W-:-:S04]  /*0270*/  SHF.L.U32 R4, R5, R4, RZ ;  /* 0x0000000405047219 */ /* 0x000fc800000006ff */
[----:B------:R-:W-:-:S05]  /*0280*/  LOP3.LUT R3, R4, R3, RZ, 0xfc, !PT ;  /* 0x0000000304037212 */ /* 0x000fca00078efcff */
[----:B------:R2:W-:Y:S04]  /*0290*/  ATOMS.OR RZ, [UR5], R3 ;  /* 0x00000003ffff798c */ /* 0x0005e8000b000005 */
[----:B------:R2:W-:Y:S01]  /*02a0*/  STS [UR4], R2 ;  /* 0x00000002ff007988 */ /* 0x0005e20008000804 */
[----:B------:R-:W-:Y:S05]  /*02b0*/  BRA `(.L_x_2) ;  /* 0x0000000000107947 */ /* 0x000fea0003800000 */
.L_x_1:
[----:B------:R-:W-:Y:S01]  /*02c0*/  IMAD.MOV.U32 R3, RZ, RZ, -0x1 ;  /* 0xffffffffff037424 */ /* 0x000fe200078e00ff */
[----:B------:R-:W-:-:S04]  /*02d0*/  MOV R2, 0x300 ;  /* 0x0000030000027802 */ /* 0x000fc80000000f00 */
[----:B------:R2:W-:Y:S03]  /*02e0*/  STS [UR4], R3 ;  /* 0x00000003ff007988 */ /* 0x0005e60008000804 */
[----:B-12---:R-:W-:Y:S05]  /*02f0*/  CALL.REL.NOINC `($__internal_1_$__cuda_sm10x_tcgen05_guardrail_trap_phase_invalid_during_alloc) ;  /* 0x0000002800907944 */ /* 0x006fea0003c00000 */
.L_x_2:
[----:B------:R-:W-:Y:S05]  /*0300*/  WARPSYNC.ALL ;  /* 0x0000000000007948 */ /* 0x000fea0003800000 */
[----:B------:R-:W-:Y:S01]  /*0310*/  NOP ;  /* 0x0000000000007918 */ /* 0x000fe20000000000 */
.L_x_0:
[----:B------:R-:W3:Y:S08]  /*0320*/  S2UR UR4, SR_CgaCtaId ;  /* 0x00000000000479c3 */ /* 0x000ef00000008800 */
[----:B------:R-:W-:Y:S01]  /*0330*/  BAR.SYNC.DEFER_BLOCKING 0x0 ;  /* 0x0000000000007b1d */ /* 0x000fe20000010000 */
[----:B------:R-:W-:-:S05]  /*0340*/  LOP3.LUT R68, R0, 0xff, RZ, 0xc0, !PT ;  /* 0x000000ff00447812 */ /* 0x000fca00078ec0ff */
[----:B------:R-:W-:Y:S02]  /*0350*/  UMOV UR8, 0x400 ;  /* 0x0000040000087882 */ /* 0x000fe40000000000 */
[----:B------:R-:W4:Y:S08]  /*0360*/  LDC R4, c[0x0][0x398] ;  /* 0x0000e600ff047b82 */ /* 0x000f300000000800 */
[----:B------:R-:W5:Y:S01]  /*0370*/  LDC R10, c[0x0][0x3a0] ;  /* 0x0000e800ff0a7b82 */ /* 0x000f620000000800 */
[----:B---3--:R-:W-:-:S07]  /*0380*/  ULEA UR8, UR4, UR8, 0x18 ;  /* 0x0000000804087291 */ /* 0x008fce000f8ec0ff */
[----:B------:R-:W3:Y:S02]  /*0390*/  S2UR UR15, SR_CTAID.Y ;  /* 0x00000000000f79c3 */ /* 0x000ee40000002600 */
[----:B--2---:R-:W2:Y:S06]  /*03a0*/  LDS R3, [UR8] ;  /* 0x00000008ff037984 */ /* 0x004eac0008000800 */
[----:B------:R-:W-:Y:S06]  /*03b0*/  BAR.SYNC.DEFER_BLOCKING 0x0 ;  /* 0x0000000000007b1d */ /* 0x000fec0000010000 */
[----:B------:R-:W-:Y:S05]  /*03c0*/  @P2 BRA `(.L_x_5) ;  /* 0x0000000000182947 */ /* 0x000fea0003800000 */
[----:B------:R-:W-:Y:S01]  /*03d0*/  ELECT P0, URZ, PT ;  /* 0x0000000000ff782f */ /* 0x000fe20003800000 */
[----:B------:R-:W-:Y:S01]  /*03e0*/  IMAD.MOV.U32 R2, RZ, RZ, 0x1 ;  /* 0x00000001ff027424 */ /* 0x000fe200078e00ff */
[----:B------:R-:W-:Y:S01]  /*03f0*/  UMOV UR5, 0x40 ;  /* 0x0000004000057882 */ /* 0x000fe20000000000 */
[----:B------:R-:W-:Y:S01]  /*0400*/  UVIRTCOUNT.DEALLOC.SMPOOL 0x80 ;  /* 0x000000800000784c */ /* 0x000fe20000000000 */
[----:B------:R-:W-:-:S09]  /*0410*/  ULEA UR5, UR4, UR5, 0x18 ;  /* 0x0000000504057291 */ /* 0x000fd2000f8ec0ff */
[----:B------:R5:W-:Y:S03]  /*0420*/  @P0 STS.U8 [UR5], R2 ;  /* 0x00000002ff000988 */ /* 0x000be60008000005 */
.L_x_5:
[----:B------:R-:W5:Y:S01]  /*0430*/  S2UR UR4, SR_CTAID.Z ;  /* 0x00000000000479c3 */ /* 0x000f620000002700 */
[----:B------:R-:W4:Y:S01]  /*0440*/  LDCU UR5, c[0x0][0x370] ;  /* 0x00006e00ff0577ac */ /* 0x000f220008000800 */
[----:B------:R-:W-:Y:S01]  /*0450*/  ISETP.GE.U32.AND P0, PT, R68, 0x20, PT ;  /* 0x000000204400780c */ /* 0x000fe20003f06070 */
[----:B----4-:R-:W-:Y:S01]  /*0460*/  VIADD R4, R4, 0xffffffff ;  /* 0xffffffff04047836 */ /* 0x010fe20000000000 */
[C---:B------:R-:W-:Y:S01]  /*0470*/  ISETP.NE.U32.AND P3, PT, R68.reuse, RZ, PT ;  /* 0x000000ff4400720c */ /* 0x040fe20003f65070 */
[----:B------:R-:W5:Y:S01]  /*0480*/  LDCU UR6, c[0x0][0x374] ;  /* 0x00006e80ff0677ac */ /* 0x000f620008000800 */
[----:B------:R-:W-:Y:S01]  /*0490*/  LEA R11, R68, UR8, 0x2 ;  /* 0x00000008440b7c11 */ /* 0x000fe2000f8e10ff */
[----:B-----5:R-:W-:Y:S01]  /*04a0*/  VIADD R12, R10, 0xffffffff ;  /* 0xffffffff0a0c7836 */ /* 0x020fe20000000000 */
[----:B------:R-:W4:Y:S01]  /*04b0*/  S2UR UR7, SR_CTAID.X ;  /* 0x00000000000779c3 */ /* 0x000f220000002500 */
[----:B------:R-:W5:Y:S01]  /*04c0*/  LDCU.64 UR20, c[0x0][0x3c0] ;  /* 0x00007800ff1477ac */ /* 0x000f620008000a00 */
[----:B--2---:R-:W-:Y:S01]  /*04d0*/  R2UR UR23, R3 ;  /* 0x00000000031772ca */ /* 0x004fe200000e0000 */
[----:B------:R-:W-:Y:S04]  /*04e0*/  BSSY.RECONVERGENT B0, `(.L_x_6) ;  /* 0x0000011000007945 */ /* 0x000fe80003800200 */
[----:B------:R2:W-:Y:S01]  /*04f0*/  @!P0 STS [R11], RZ ;  /* 0x000000ff0b008388 */ /* 0x0005e20000000800 */
[----:B------:R-:W-:-:S03]  /*0500*/  NOP ;  /* 0x0000000000007918 */ /* 0x000fc60000000000 */
[----:B------:R2:W-:Y:S01]  /*0510*/  @!P3 STS [UR8+0x24], R4 ;  /* 0x00002404ff00b988 */ /* 0x0005e20008000808 */
[----:B---3--:R-:W-:-:S03]  /*0520*/  UIMAD UR4, UR4, UR6, UR15 ;  /* 0x00000006040472a4 */ /* 0x008fc6000f8e020f */
[----:B------:R2:W-:Y:S01]  /*0530*/  @!P3 STS [UR8+0x20], R12 ;  /* 0x0000200cff00b988 */ /* 0x0005e20008000808 */
[----:B----4-:R-:W-:-:S04]  /*0540*/  UIMAD UR4, UR4, UR5, UR7 ;  /* 0x00000005040472a4 */ /* 0x010fc8000f8e0207 */
[----:B------:R-:W-:-:S04]  /*0550*/  UIMAD UR4, UR4, 0x180, URZ ;  /* 0x00000180040478a4 */ /* 0x000fc8000f8e02ff */
[----:B-----5:R-:W-:-:S04]  /*0560*/  UIADD3 UR24, UP0, UPT, UR4, UR20, URZ ;  /* 0x0000001404187290 */ /* 0x020fc8000ff1e0ff */
[----:B------:R-:W-:Y:S01]  /*0570*/  ULEA.HI.X.SX32 UR25, UR4, UR21, 0x1, UP0 ;  /* 0x0000001504197291 */ /* 0x000fe200080f0eff */
[----:B--2---:R-:W-:Y:S11]  /*0580*/  @P3 BRA `(.L_x_7) ;  /* 0x0000000000183947 */ /* 0x004ff60003800000 */
[----:B------:R-:W2:Y:S01]  /*0590*/  LDS R2, [UR8+0x8] ;  /* 0x00000808ff027984 */ /* 0x000ea20008000800 */
[----:B------:R-:W3:Y:S01]  /*05a0*/  LDC.64 R6, c[0x0][0x380] ;  /* 0x0000e000ff067b82 */ /* 0x000ee20000000a00 */
[----:B------:R-:W-:Y:S02]  /*05b0*/  IMAD.MOV.U32 R3, RZ, RZ, 0x70 ;  /* 0x00000070ff037424 */ /* 0x000fe400078e00ff */
[----:B---3--:R3:W-:Y:S03]  /*05c0*/  STS.64 [UR8], R6 ;  /* 0x00000006ff007988 */ /* 0x0087e60008000a08 */
[----:B--2---:R-:W-:-:S05]  /*05d0*/  LOP3.LUT R2, R2, 0x10, R3, 0xd8, !PT ;  /* 0x0000001002027812 */ /* 0x004fca00078ed803 */
[----:B------:R3:W-:Y:S02]  /*05e0*/  STS [UR8+0x8], R2 ;  /* 0x00000802ff007988 */ /* 0x0007e40008000808 */
.L_x_7:
[----:B------:R-:W-:Y:S05]  /*05f0*/  BSYNC.RECONVERGENT B0 ;  /* 0x0000000000007941 */ /* 0x000fea0003800200 */
.L_x_6:
[----:B------:R-:W-:Y:S04]  /*0600*/  BSSY.RECONVERGENT B0, `(.L_x_8) ;  /* 0x000000a000007945 */ /* 0x000fe80003800200 */
[----:B------:R-:W-:Y:S05]  /*0610*/  @P3 BRA `(.L_x_9) ;  /* 0x0000000000203947 */ /* 0x000fea0003800000 */
[----:B---3--:R-:W2:Y:S01]  /*0620*/  LDS R2, [UR8+0x34] ;  /* 0x00003408ff027984 */ /* 0x008ea20008000800 */
[----:B------:R-:W-:Y:S02]  /*0630*/  IMAD.MOV.U32 R3, RZ, RZ, 0x1f000000 ;  /* 0x1f000000ff037424 */ /* 0x000fe400078e00ff */
[----:B------:R-:W-:Y:S01]  /*0640*/  @!P3 IMAD.MOV.U32 R5, RZ, RZ, 0x7f ;  /* 0x0000007fff05b424 */ /* 0x000fe200078e00ff */
[----:B------:R-:W3:Y:S02]  /*0650*/  @!P3 LDS R6, [UR8+0x38] ;  /* 0x00003808ff06b984 */ /* 0x000ee40008000800 */
[----:B--2---:R-:W-:Y:S02]  /*0660*/  LOP3.LUT R2, R2, 0xff000000, R3, 0xb8, !PT ;  /* 0xff00000002027812 */ /* 0x004fe400078eb803 */
[----:B---3--:R-:W-:-:S03]  /*0670*/  @!P3 LOP3.LUT R3, R6, 0xff, R5, 0xb8, !PT ;  /* 0x000000ff0603b812 */ /* 0x008fc600078eb805 */
[----:B------:R2:W-:Y:S04]  /*0680*/  STS [UR8+0x34], R2 ;  /* 0x00003402ff007988 */ /* 0x0005e80008000808 */
[----:B------:R2:W-:Y:S02]  /*0690*/  @!P3 STS [UR8+0x38], R3 ;  /* 0x00003803ff00b988 */ /* 0x0005e40008000808 */
.L_x_9:
[----:B------:R-:W-:Y:S05]  /*06a0*/  BSYNC.RECONVERGENT B0 ;  /* 0x0000000000007941 */ /* 0x000fea0003800200 */
.L_x_8:
[----:B------:R-:W-:Y:S04]  /*06b0*/  BSSY.RECONVERGENT B0, `(.L_x_10) ;  /* 0x000000e000007945 */ /* 0x000fe80003800200 */
[----:B------:R-:W-:Y:S05]  /*06c0*/  @P3 BRA `(.L_x_11) ;  /* 0x0000000000303947 */ /* 0x000fea0003800000 */
[----:B--2---:R-:W2:Y:S01]  /*06d0*/  LDS R3, [UR8+0x34] ;  /* 0x00003408ff037984 */ /* 0x004ea20008000800 */
[----:B------:R-:W4:Y:S03]  /*06e0*/  LDC.64 R8, c[0x0][0x3a8] ;  /* 0x0000ea00ff087b82 */ /* 0x000f260000000a00 */
[----:B---3--:R-:W3:Y:S01]  /*06f0*/  LDS R2, [UR8+0x1c] ;  /* 0x00001c08ff027984 */ /* 0x008ee20008000800 */
[C---:B----4-:R-:W-:Y:S01]  /*0700*/  SHF.L.U64.HI R6, R8.reuse, 0x1, R9 ;  /* 0x0000000108067819 */ /* 0x050fe20000010209 */
[----:B------:R-:W-:-:S03]  /*0710*/  IMAD.SHL.U32 R5, R8, 0x2, RZ ;  /* 0x0000000208057824 */ /* 0x000fc600078e00ff */
[--C-:B------:R-:W-:Y:S02]  /*0720*/  SHF.R.U32.HI R7, RZ, 0x4, R6.reuse ;  /* 0x00000004ff077819 */ /* 0x100fe40000011606 */
[----:B------:R-:W-:-:S05]  /*0730*/  SHF.R.U64 R5, R5, 0x4, R6 ;  /* 0x0000000405057819 */ /* 0x000fca0000001206 */
[----:B------:R4:W-:Y:S01]  /*0740*/  STS [UR8+0xc], R5 ;  /* 0x00000c05ff007988 */ /* 0x0009e20008000808 */
[----:B--2---:R-:W-:Y:S02]  /*0750*/  LOP3.LUT R3, R3, 0x7, RZ, 0xb8, !PT ;  /* 0x0000000703037812 */ /* 0x004fe400078eb8ff */
[----:B---3--:R-:W-:-:S03]  /*0760*/  LOP3.LUT R2, R2, 0xf, R7, 0xb8, !PT ;  /* 0x0000000f02027812 */ /* 0x008fc600078eb807 */
[----:B------:R4:W-:Y:S04]  /*0770*/  STS [UR8+0x34], R3 ;  /* 0x00003403ff007988 */ /* 0x0009e80008000808 */
[----:B------:R4:W-:Y:S02]  /*0780*/  STS [UR8+0x1c], R2 ;  /* 0x00001c02ff007988 */ /* 0x0009e40008000808 */
.L_x_11:
[----:B------:R-:W-:Y:S05]  /*0790*/  BSYNC.RECONVERGENT B0 ;  /* 0x0000000000007941 */ /* 0x000fea0003800200 */
.L_x_10:
[----:B------:R-:W-:Y:S04]  /*07a0*/  BSSY.RECONVERGENT B1, `(.L_x_12) ;  /* 0x000001a000017945 */ /* 0x000fe80003800200 */
[----:B------:R-:W-:Y:S04]  /*07b0*/  BSSY.RELIABLE B0, `(.L_x_13) ;  /* 0x0000015000007945 */ /* 0x000fe80003800100 */
[----:B------:R-:W-:Y:S05]  /*07c0*/  @P3 BRA `(.L_x_14) ;  /* 0x0000000000203947 */ /* 0x000fea0003800000 */
[----:B--234-:R-:W2:Y:S02]  /*07d0*/  LDS R2, [UR8+0x34] ;  /* 0x00003408ff027984 */ /* 0x01cea40008000800 */
[----:B--2---:R-:W-:-:S05]  /*07e0*/  LOP3.LUT R2, R2, 0x38, RZ, 0xb8, !PT ;  /* 0x0000003802027812 */ /* 0x004fca00078eb8ff */
[----:B------:R2:W-:Y:S01]  /*07f0*/  STS [UR8+0x34], R2 ;  /* 0x00003402ff007988 */ /* 0x0005e20008000808 */
[----:B------:R-:W-:Y:S05]  /*0800*/  @P3 BRA `(.L_x_15) ;  /* 0x0000000000203947 */ /* 0x000fea0003800000 */
[----:B--2---:R-:W2:Y:S01]  /*0810*/  LDS R2, [UR8+0x8] ;  /* 0x00000808ff027984 */ /* 0x004ea20008000800 */
[----:B------:R-:W-:-:S05]  /*0820*/  IMAD.MOV.U32 R3, RZ, RZ, 0x780 ;  /* 0x00000780ff037424 */ /* 0x000fca00078e00ff */
[----:B--2---:R-:W-:-:S05]  /*0830*/  LOP3.LUT R2, R2, 0x300, R3, 0xd8, !PT ;  /* 0x0000030002027812 */ /* 0x004fca00078ed803 */
[----:B------:R5:W-:Y:S02]  /*0840*/  STS [UR8+0x8], R2 ;  /* 0x00000802ff007988 */ /* 0x000be40008000808 */
.L_x_14:
[----:B------:R-:W-:Y:S05]  /*0850*/  @P3 BRA `(.L_x_16) ;  /* 0x0000000000283947 */ /* 0x000fea0003800000 */
[----:B--2345:R-:W2:Y:S02]  /*0860*/  LDS R2, [UR8+0x8] ;  /* 0x00000808ff027984 */ /* 0x03cea40008000800 */
[----:B--2---:R-:W-:-:S05]  /*0870*/  LOP3.LUT R2, R2, 0x1800, RZ, 0xb8, !PT ;  /* 0x0000180002027812 */ /* 0x004fca00078eb8ff */
[----:B------:R3:W-:Y:S02]  /*0880*/  STS [UR8+0x8], R2 ;  /* 0x00000802ff007988 */ /* 0x0007e40008000808 */
.L_x_15:
[----:B------:R-:W-:Y:S05]  /*0890*/  @P3 BREAK.RELIABLE B0 ;  /* 0x0000000000003942 */ /* 0x000fea0003800100 */
[----:B------:R-:W-:Y:S05]  /*08a0*/  @P3 BRA `(.L_x_17) ;  /* 0x0000000000243947 */ /* 0x000fea0003800000 */
[----:B------:R-:W4:Y:S01]  /*08b0*/  LDS R3, [UR8+0x8] ;  /* 0x00000808ff037984 */ /* 0x000f220008000800 */
[----:B--23--:R-:W-:-:S05]  /*08c0*/  IMAD.MOV.U32 R2, RZ, RZ, 0x6000 ;  /* 0x00006000ff027424 */ /* 0x00cfca00078e00ff */
[----:B----4-:R-:W-:-:S04]  /*08d0*/  LOP3.LUT R2, R3, 0x4000, R2, 0xd8, !PT ;  /* 0x0000400003027812 */ /* 0x010fc800078ed802 */
[----:B------:R-:W-:-:S05]  /*08e0*/  LOP3.LUT R2, R2, 0x400000, RZ, 0xb8, !PT ;  /* 0x0040000002027812 */ /* 0x000fca00078eb8ff */
[----:B------:R2:W-:Y:S02]  /*08f0*/  STS [UR8+0x8], R2 ;  /* 0x00000802ff007988 */ /* 0x0005e40008000808 */
.L_x_16:
[----:B------:R-:W-:Y:S05]  /*0900*/  BSYNC.RELIABLE B0 ;  /* 0x0000000000007941 */ /* 0x000fea0003800100 */
.L_x_13:
[----:B--2345:R-:W2:Y:S02]  /*0910*/  @!P3 LDS R2, [UR8+0x8] ;  /* 0x00000808ff02b984 */ /* 0x03cea40008000800 */
[----:B--2---:R-:W-:-:S05]  /*0920*/  @!P3 LOP3.LUT R2, R2, 0x8000, RZ, 0xb8, !PT ;  /* 0x000080000202b812 */ /* 0x004fca00078eb8ff */
[----:B------:R4:W-:Y:S02]  /*0930*/  @!P3 STS [UR8+0x8], R2 ;  /* 0x00000802ff00b988 */ /* 0x0009e40008000808 */
.L_x_17:
[----:B------:R-:W-:Y:S05]  /*0940*/  BSYNC.RECONVERGENT B1 ;  /* 0x0000000000017941 */ /* 0x000fea0003800200 */
.L_x_12:
[----:B------:R-:W-:Y:S05]  /*0950*/  WARPSYNC.ALL ;  /* 0x0000000000007948 */ /* 0x000fea0003800000 */
[----:B------:R-:W-:Y:S01]  /*0960*/  NOP ;  /* 0x0000000000007918 */ /* 0x000fe20000000000 */
[----:B------:R-:W-:Y:S05]  /*0970*/  @P0 BRA `(.L_x_18) ;  /* 0x0000000000300947 */ /* 0x000fea0003800000 */
[----:B--234-:R-:W2:Y:S01]  /*0980*/  S2R R2, SR_LANEID ;  /* 0x0000000000027919 */ /* 0x01cea20000000000 */
[----:B------:R-:W-:Y:S05]  /*0990*/  WARPSYNC.ALL ;  /* 0x0000000000007948 */ /* 0x000fea0003800000 */
[----:B------:R-:W-:Y:S01]  /*09a0*/  NOP ;  /* 0x0000000000007918 */ /* 0x000fe20000000000 */
[----:B--2---:R-:W-:-:S05]  /*09b0*/  IMAD.SHL.U32 R5, R2, 0x4, RZ ;  /* 0x0000000402057824 */ /* 0x004fca00078e00ff */
[----:B------:R-:W2:Y:S01]  /*09c0*/  LDS R7, [R5+UR8] ;  /* 0x0000000805077984 */ /* 0x000ea20008000800 */
[----:B------:R-:W-:-:S05]  /*09d0*/  IADD3 R2, P1, PT, R5, UR24, RZ ;  /* 0x0000001805027c10 */ /* 0x000fca000ff3e0ff */
[----:B------:R-:W-:-:S05]  /*09e0*/  IMAD.X R3, RZ, RZ, UR25, P1 ;  /* 0x00000019ff037e24 */ /* 0x000fca00088e06ff */
[----:B--2---:R5:W2:Y:S01]  /*09f0*/  ATOMG.E.EXCH.STRONG.GPU PT, RZ, [R2], R7 ;  /* 0x0000000702ff73a8 */ /* 0x004aa200041ee100 */
[----:B------:R-:W-:-:S04]  /*0a00*/  DEPBAR {5,4,3,2,1,0} ;  /* 0x0000003f0000791a */ /* 0x000fc80000000000 */
[----:B------:R-:W3:Y:S02]  /*0a10*/  CCTL.E.C.LDCU.IV.DEEP [UR24] ;  /* 0x0000000018007540 */ /* 0x000ee40009c08000 */
[----:B---3--:R5:W-:Y:S01]  /*0a20*/  UTMACCTL.IV [UR24] ;  /* 0x00000000180079b9 */ /* 0x008be20008000000 */
[----:B------:R-:W-:Y:S01]  /*0a30*/  NOP ;  /* 0x0000000000007918 */ /* 0x000fe20000000000 */
.L_x_18:
[----:B------:R-:W-:Y:S05]  /*0a40*/  @P0 BRA `(.L_x_19) ;  /* 0x00000000000c0947 */ /* 0x000fea0003800000 */
[----:B------:R0:W-:Y:S01]  /*0a50*/  UTMACMDFLUSH ;  /* 0x00000000000079b7 */ /* 0x0001e20000000000 */
[----:B------:R-:W-:Y:S05]  /*0a60*/  @P0 BRA `(.L_x_19) ;  /* 0x0000000000040947 */ /* 0x000fea0003800000 */
[----:B------:R-:W-:-:S04]  /*0a70*/  DEPBAR.LE SB0, 0x0 ;  /* 0x000080000000791a */ /* 0x000fc80000000000 */
.L_x_19:
[----:B------:R-:W-:Y:S05]  /*0a80*/  WARPSYNC.ALL ;  /* 0x0000000000007948 */ /* 0x000fea0003800000 */
[----:B------:R-:W-:Y:S01]  /*0a90*/  NOP ;  /* 0x0000000000007918 */ /* 0x000fe20000000000 */
[----:B--2---:R-:W-:Y:S06]  /*0aa0*/  BAR.SYNC.DEFER_BLOCKING 0x0 ;  /* 0x0000000000007b1d */ /* 0x004fec0000010000 */
[----:B------:R-:W-:Y:S02]  /*0ab0*/  BSSY.RECONVERGENT B1, `(.L_x_20) ;  /* 0x000000b000017945 */ /* 0x000fe40003800200 */
[----:B------:R-:W-:Y:S06]  /*0ac0*/  BAR.SYNC.DEFER_BLOCKING 0x0 ;  /* 0x0000000000007b1d */ /* 0x000fec0000010000 */
[----:B------:R2:W-:Y:S01]  /*0ad0*/  @!P0 STS [R11], RZ ;  /* 0x000000ff0b008388 */ /* 0x0005e20000000800 */
[----:B------:R-:W-:Y:S01]  /*0ae0*/  NOP ;  /* 0x0000000000007918 */ /* 0x000fe20000000000 */
[----:B------:R-:W-:Y:S05]  /*0af0*/  @P3 BRA `(.L_x_21) ;  /* 0x0000000000183947 */ /* 0x000fea0003800000 */
[----:B---345:R-:W3:Y:S01]  /*0b00*/  LDS R2, [UR8+0x8] ;  /* 0x00000808ff027984 */ /* 0x038ee20008000800 */
[----:B------:R-:W4:Y:S01]  /*0b10*/  LDC.64 R6, c[0x0][0x388] ;  /* 0x0000e200ff067b82 */ /* 0x000f220000000a00 */
[----:B------:R-:W-:Y:S02]  /*0b20*/  IMAD.MOV.U32 R3, RZ, RZ, 0x70 ;  /* 0x00000070ff037424 */ /* 0x000fe400078e00ff */
[----:B----4-:R4:W-:Y:S03]  /*0b30*/  STS.64 [UR8], R6 ;  /* 0x00000006ff007988 */ /* 0x0109e60008000a08 */
[----:B---3--:R-:W-:-:S05]  /*0b40*/  LOP3.LUT R2, R2, 0x10, R3, 0xd8, !PT ;  /* 0x0000001002027812 */ /* 0x008fca00078ed803 */
[----:B------:R4:W-:Y:S02]  /*0b50*/  STS [UR8+0x8], R2 ;  /* 0x00000802ff007988 */ /* 0x0009e40008000808 */
.L_x_21:
[----:B-----5:R-:W-:Y:S05]  /*0b60*/  BSYNC.RECONVERGENT B1 ;  /* 0x0000000000017941 */ /* 0x020fea0003800200 */
.L_x_20:
[----:B------:R-:W-:Y:S04]  /*0b70*/  BSSY.RECONVERGENT B2, `(.L_x_22) ;  /* 0x000000f000027945 */ /* 0x000fe80003800200 */
[----:B------:R-:W-:Y:S04]  /*0b80*/  BSSY.RELIABLE B1, `(.L_x_23) ;  /* 0x000000c000017945 */ /* 0x000fe80003800100 */
[----:B------:R-:W-:Y:S05]  /*0b90*/  @P3 BRA `(.L_x_24) ;  /* 0x0000000000283947 */ /* 0x000fea0003800000 */
[----:B---34-:R-:W3:Y:S01]  /*0ba0*/  LDS R2, [UR8+0x34] ;  /* 0x00003408ff027984 */ /* 0x018ee20008000800 */
[----:B------:R-:W-:Y:S01]  /*0bb0*/  IMAD.MOV.U32 R3, RZ, RZ, 0x1f000000 ;  /* 0x1f000000ff037424 */ /* 0x000fe200078e00ff */
[----:B------:R-:W-:Y:S05]  /*0bc0*/  @P3 BREAK.RELIABLE B1 ;  /* 0x0000000000013942 */ /* 0x000fea0003800100 */
[----:B---3--:R-:W-:-:S05]  /*0bd0*/  LOP3.LUT R2, R2, 0xff000000, R3, 0xb8, !PT ;  /* 0xff00000002027812 */ /* 0x008fca00078eb803 */
[----:B------:R3:W-:Y:S01]  /*0be0*/  STS [UR8+0x34], R2 ;  /* 0x00003402ff007988 */ /* 0x0007e20008000808 */
[----:B------:R-:W-:Y:S05]  /*0bf0*/  @P3 BRA `(.L_x_25) ;  /* 0x0000000000183947 */ /* 0x000fea0003800000 */
[----:B---3--:R-:W3:Y:S01]  /*0c00*/  LDS R2, [UR8+0x38] ;  /* 0x00003808ff027984 */ /* 0x008ee20008000800 */
[----:B------:R-:W-:-:S05]  /*0c10*/  IMAD.MOV.U32 R3, RZ, RZ, 0x7f ;  /* 0x0000007fff037424 */ /* 0x000fca00078e00ff */
[----:B---3--:R-:W-:-:S05]  /*0c20*/  LOP3.LUT R2, R2, 0xff, R3, 0xb8, !PT ;  /* 0x000000ff02027812 */ /* 0x008fca00078eb803 */
[----:B------:R5:W-:Y:S02]  /*0c30*/  STS [UR8+0x38], R2 ;  /* 0x00003802ff007988 */ /* 0x000be40008000808 */
.L_x_24:
[----:B------:R-:W-:Y:S05]  /*0c40*/  BSYNC.RELIABLE B1 ;  /* 0x0000000000017941 */ /* 0x000fea0003800100 */
.L_x_23:
[----:B------:R2:W-:Y:S02]  /*0c50*/  @!P3 STS [UR8+0x20], R12 ;  /* 0x0000200cff00b988 */ /* 0x0005e40008000808 */
.L_x_25:
[----:B------:R-:W-:Y:S05]  /*0c60*/  BSYNC.RECONVERGENT B2 ;  /* 0x0000000000027941 */ /* 0x000fea0003800200 */
.L_x_22:
[----:B------:R-:W-:Y:S05]  /*0c70*/  WARPSYNC.ALL ;  /* 0x0000000000007948 */ /* 0x000fea0003800000 */
[----:B------:R-:W-:Y:S01]  /*0c80*/  NOP ;  /* 0x0000000000007918 */ /* 0x000fe20000000000 */
[----:B------:R-:W2:Y:S01]  /*0c90*/  LDC R5, c[0x0][0x39c] ;  /* 0x0000e700ff057b82 */ /* 0x000ea20000000800 */
[----:B------:R-:W-:Y:S01]  /*0ca0*/  BSSY.RECONVERGENT B2, `(.L_x_26) ;  /* 0x0000010000027945 */ /* 0x000fe20003800200 */
[----:B--2---:R-:W-:-:S05]  /*0cb0*/  VIADD R5, R5, 0xffffffff ;  /* 0xffffffff05057836 */ /* 0x004fca0000000000 */
[----:B------:R2:W-:Y:S01]  /*0cc0*/  @!P3 STS [UR8+0x24], R5 ;  /* 0x00002405ff00b988 */ /* 0x0005e20008000808 */
[----:B------:R-:W-:Y:S05]  /*0cd0*/  @P3 BRA `(.L_x_27) ;  /* 0x0000000000303947 */ /* 0x000fea0003800000 */
[----:B------:R-:W2:Y:S01]  /*0ce0*/  LDS R3, [UR8+0x34] ;  /* 0x00003408ff037984 */ /* 0x000ea20008000800 */
[----:B----4-:R-:W4:Y:S03]  /*0cf0*/  LDC.64 R6, c[0x0][0x3b0] ;  /* 0x0000ec00ff067b82 */ /* 0x010f260000000a00 */
[----:B---3-5:R-:W3:Y:S01]  /*0d00*/  LDS R2, [UR8+0x1c] ;  /* 0x00001c08ff027984 */ /* 0x028ee20008000800 */
        /* <DEDUP_REMOVED lines=9> */
.L_x_27:
[----:B------:R-:W-:Y:S05]  /*0da0*/  BSYNC.RECONVERGENT B2 ;  /* 0x0000000000027941 */ /* 0x000fea0003800200 */
.L_x_26:
[----:B------:R-:W-:Y:S04]  /*0db0*/  BSSY.RECONVERGENT B3, `(.L_x_28) ;  /* 0x000001a000037945 */ /* 0x000fe80003800200 */
[----:B------:R-:W-:Y:S04]  /*0dc0*/  BSSY.RELIABLE B2, `(.L_x_29) ;  /* 0x0000015000027945 */ /* 0x000fe80003800100 */
[----:B------:R-:W-:Y:S05]  /*0dd0*/  @P3 BRA `(.L_x_30) ;  /* 0x0000000000203947 */ /* 0x000fea0003800000 */
[----:B---345:R-:W3:Y:S02]  /*0de0*/  LDS R2, [UR8+0x34] ;  /* 0x00003408ff027984 */ /* 0x038ee40008000800 */
[----:B---3--:R-:W-:-:S05]  /*0df0*/  LOP3.LUT R2, R2, 0x38, RZ, 0xb8, !PT ;  /* 0x0000003802027812 */ /* 0x008fca00078eb8ff */
[----:B------:R3:W-:Y:S01]  /*0e00*/  STS [UR8+0x34], R2 ;  /* 0x00003402ff007988 */ /* 0x0007e20008000808 */
[----:B------:R-:W-:Y:S05]  /*0e10*/  @P3 BRA `(.L_x_31) ;  /* 0x0000000000203947 */ /* 0x000fea0003800000 */
[----:B---3--:R-:W3:Y:S01]  /*0e20*/  LDS R2, [UR8+0x8] ;  /* 0x00000808ff027984 */ /* 0x008ee20008000800 */
[----:B------:R-:W-:-:S05]  /*0e30*/  IMAD.MOV.U32 R3, RZ, RZ, 0x780 ;  /* 0x00000780ff037424 */ /* 0x000fca00078e00ff */
[----:B---3--:R-:W-:-:S05]  /*0e40*/  LOP3.LUT R2, R2, 0x300, R3, 0xd8, !PT ;  /* 0x0000030002027812 */ /* 0x008fca00078ed803 */
[----:B------:R3:W-:Y:S02]  /*0e50*/  STS [UR8+0x8], R2 ;  /* 0x00000802ff007988 */ /* 0x0007e40008000808 */
.L_x_30:
[----:B------:R-:W-:Y:S05]  /*0e60*/  @P3 BRA `(.L_x_32) ;  /* 0x0000000000283947 */ /* 0x000fea0003800000 */
[----:B---345:R-:W3:Y:S02]  /*0e70*/  LDS R2, [UR8+0x8] ;  /* 0x00000808ff027984 */ /* 0x038ee40008000800 */
[----:B---3--:R-:W-:-:S05]  /*0e80*/  LOP3.LUT R2, R2, 0x1800, RZ, 0xb8, !PT ;  /* 0x0000180002027812 */ /* 0x008fca00078eb8ff */
[----:B------:R4:W-:Y:S02]  /*0e90*/  STS [UR8+0x8], R2 ;  /* 0x00000802ff007988 */ /* 0x0009e40008000808 */
.L_x_31:
[----:B------:R-:W-:Y:S05]  /*0ea0*/  @P3 BREAK.RELIABLE B2 ;  /* 0x0000000000023942 */ /* 0x000fea0003800100 */
[----:B------:R-:W-:Y:S05]  /*0eb0*/  @P3 BRA `(.L_x_33) ;  /* 0x0000000000243947 */ /* 0x000fea0003800000 */
[----:B---34-:R-:W3:Y:S01]  /*0ec0*/  LDS R2, [UR8+0x8] ;  /* 0x00000808ff027984 */ /* 0x018ee20008000800 */
[----:B------:R-:W-:-:S05]  /*0ed0*/  IMAD.MOV.U32 R3, RZ, RZ, 0x6000 ;  /* 0x00006000ff037424 */ /* 0x000fca00078e00ff */
[----:B---3--:R-:W-:-:S04]  /*0ee0*/  LOP3.LUT R2, R2, 0x4000, R3, 0xd8, !PT ;  /* 0x0000400002027812 */ /* 0x008fc800078ed803 */
[----:B------:R-:W-:-:S05]  /*0ef0*/  LOP3.LUT R2, R2, 0x400000, RZ, 0xb8, !PT ;  /* 0x0040000002027812 */ /* 0x000fca00078eb8ff */
[----:B------:R3:W-:Y:S02]  /*0f00*/  STS [UR8+0x8], R2 ;  /* 0x00000802ff007988 */ /* 0x0007e40008000808 */
.L_x_32:
[----:B------:R-:W-:Y:S05]  /*0f10*/  BSYNC.RELIABLE B2 ;  /* 0x0000000000027941 */ /* 0x000fea0003800100 */
.L_x_29:
[----:B---345:R-:W3:Y:S02]  /*0f20*/  @!P3 LDS R2, [UR8+0x8] ;  /* 0x00000808ff02b984 */ /* 0x038ee40008000800 */
[----:B---3--:R-:W-:-:S05]  /*0f30*/  @!P3 LOP3.LUT R2, R2, 0x8000, RZ, 0xb8, !PT ;  /* 0x000080000202b812 */ /* 0x008fca00078eb8ff */
[----:B------:R5:W-:Y:S02]  /*0f40*/  @!P3 STS [UR8+0x8], R2 ;  /* 0x00000802ff00b988 */ /* 0x000be40008000808 */
.L_x_33:
[----:B------:R-:W-:Y:S05]  /*0f50*/  BSYNC.RECONVERGENT B3 ;  /* 0x0000000000037941 */ /* 0x000fea0003800200 */
.L_x_28:
[----:B------:R-:W-:Y:S05]  /*0f60*/  WARPSYNC.ALL ;  /* 0x0000000000007948 */ /* 0x000fea0003800000 */
[----:B------:R-:W-:Y:S01]  /*0f70*/  NOP ;  /* 0x0000000000007918 */ /* 0x000fe20000000000 */
[----:B------:R-:W-:-:S04]  /*0f80*/  UIADD3 UR5, UPT, UPT, UR4, 0x80, URZ ;  /* 0x0000008004057890 */ /* 0x000fc8000fffe0ff */
[----:B------:R-:W-:-:S04]  /*0f90*/  UIADD3 UR26, UP0, UPT, UR5, UR20, URZ ;  /* 0x00000014051a7290 */ /* 0x000fc8000ff1e0ff */
[----:B------:R-:W-:Y:S01]  /*0fa0*/  ULEA.HI.X.SX32 UR27, UR5, UR21, 0x1, UP0 ;  /* 0x00000015051b7291 */ /* 0x000fe200080f0eff */
[----:B------:R-:W-:Y:S11]  /*0fb0*/  @P0 BRA `(.L_x_34) ;  /* 0x0000000000300947 */ /* 0x000ff60003800000 */
[----:B---345:R-:W3:Y:S01]  /*0fc0*/  S2R R2, SR_LANEID ;  /* 0x0000000000027919 */ /* 0x038ee20000000000 */
[----:B------:R-:W-:Y:S05]  /*0fd0*/  WARPSYNC.ALL ;  /* 0x0000000000007948 */ /* 0x000fea0003800000 */
[----:B------:R-:W-:Y:S01]  /*0fe0*/  NOP ;  /* 0x0000000000007918 */ /* 0x000fe20000000000 */
[----:B---3--:R-:W-:-:S05]  /*0ff0*/  IMAD.SHL.U32 R6, R2, 0x4, RZ ;  /* 0x0000000402067824 */ /* 0x008fca00078e00ff */
[----:B------:R-:W3:Y:S01]  /*1000*/  LDS R7, [R6+UR8] ;  /* 0x0000000806077984 */ /* 0x000ee20008000800 */
[----:B------:R-:W-:-:S05]  /*1010*/  IADD3 R2, P1, PT, R6, UR26, RZ ;  /* 0x0000001a06027c10 */ /* 0x000fca000ff3e0ff */
[----:B------:R-:W-:-:S05]  /*1020*/  IMAD.X R3, RZ, RZ, UR27, P1 ;  /* 0x0000001bff037e24 */ /* 0x000fca00088e06ff */
[----:B---3--:R3:W4:Y:S01]  /*1030*/  ATOMG.E.EXCH.STRONG.GPU PT, RZ, [R2], R7 ;  /* 0x0000000702ff73a8 */ /* 0x00872200041ee100 */
[----:B------:R-:W-:-:S04]  /*1040*/  DEPBAR {5,4,3,2,1,0} ;  /* 0x0000003f0000791a */ /* 0x000fc80000000000 */
[----:B------:R-:W5:Y:S02]  /*1050*/  CCTL.E.C.LDCU.IV.DEEP [UR26] ;  /* 0x000000001a007540 */ /* 0x000f640009c08000 */
[----:B-----5:R3:W-:Y:S01]  /*1060*/  UTMACCTL.IV [UR26] ;  /* 0x000000001a0079b9 */ /* 0x0207e20008000000 */
[----:B------:R-:W-:Y:S01]  /*1070*/  NOP ;  /* 0x0000000000007918 */ /* 0x000fe20000000000 */
.L_x_34:
[----:B------:R-:W-:Y:S05]  /*1080*/  @P0 BRA `(.L_x_35) ;  /* 0x00000000000c0947 */ /* 0x000fea0003800000 */
[----:B------:R0:W-:Y:S01]  /*1090*/  UTMACMDFLUSH ;  /* 0x00000000000079b7 */ /* 0x0001e20000000000 */
[----:B------:R-:W-:Y:S05]  /*10a0*/  @P0 BRA `(.L_x_35) ;  /* 0x0000000000040947 */ /* 0x000fea0003800000 */
[----:B------:R-:W-:-:S04]  /*10b0*/  DEPBAR.LE SB0, 0x0 ;  /* 0x000080000000791a */ /* 0x000fc80000000000 */
.L_x_35:
[----:B------:R-:W-:Y:S05]  /*10c0*/  WARPSYNC.ALL ;  /* 0x0000000000007948 */ /* 0x000fea0003800000 */
[----:B------:R-:W-:Y:S01]  /*10d0*/  NOP ;  /* 0x0000000000007918 */ /* 0x000fe20000000000 */
[----:B----4-:R-:W-:Y:S06]  /*10e0*/  BAR.SYNC.DEFER_BLOCKING 0x0 ;  /* 0x0000000000007b1d */ /* 0x010fec0000010000 */
[----:B------:R-:W-:Y:S02]  /*10f0*/  BSSY.RECONVERGENT B3, `(.L_x_36) ;  /* 0x000000b000037945 */ /* 0x000fe40003800200 */
[----:B------:R-:W-:Y:S06]  /*1100*/  BAR.SYNC.DEFER_BLOCKING 0x0 ;  /* 0x0000000000007b1d */ /* 0x000fec0000010000 */
[----:B------:R4:W-:Y:S01]  /*1110*/  @!P0 STS [R11], RZ ;  /* 0x000000ff0b008388 */ /* 0x0009e20000000800 */
[----:B------:R-:W-:Y:S01]  /*1120*/  NOP ;  /* 0x0000000000007918 */ /* 0x000fe20000000000 */
[----:B------:R-:W-:Y:S05]  /*1130*/  @P3 BRA `(.L_x_37) ;  /* 0x0000000000183947 */ /* 0x000fea0003800000 */
[----:B---3-5:R-:W3:Y:S01]  /*1140*/  LDS R2, [UR8+0x8] ;  /* 0x00000808ff027984 */ /* 0x028ee20008000800 */
[----:B------:R-:W5:Y:S01]  /*1150*/  LDC.64 R6, c[0x0][0x390] ;  /* 0x0000e400ff067b82 */ /* 0x000f620000000a00 */
[----:B------:R-:W-:Y:S02]  /*1160*/  IMAD.MOV.U32 R3, RZ, RZ, 0x70 ;  /* 0x00000070ff037424 */ /* 0x000fe400078e00ff */
[----:B-----5:R5:W-:Y:S03]  /*1170*/  STS.64 [UR8], R6 ;  /* 0x00000006ff007988 */ /* 0x020be60008000a08 */
[----:B---3--:R-:W-:-:S05]  /*1180*/  LOP3.LUT R2, R2, 0x10, R3, 0xd8, !PT ;  /* 0x0000001002027812 */ /* 0x008fca00078ed803 */
[----:B------:R5:W-:Y:S02]  /*1190*/  STS [UR8+0x8], R2 ;  /* 0x00000802ff007988 */ /* 0x000be40008000808 */
.L_x_37:
[----:B---3--:R-:W-:Y:S05]  /*11a0*/  BSYNC.RECONVERGENT B3 ;  /* 0x0000000000037941 */ /* 0x008fea0003800200 */
.L_x_36:
[----:B------:R-:W-:Y:S04]  /*11b0*/  BSSY.RECONVERGENT B4, `(.L_x_38) ;  /* 0x0000011000047945 */ /* 0x000fe80003800200 */
[----:B------:R-:W-:Y:S04]  /*11c0*/  BSSY.RELIABLE B3, `(.L_x_39) ;  /* 0x000000e000037945 */ /* 0x000fe80003800100 */
[----:B------:R-:W-:Y:S05]  /*11d0*/  @P3 BRA `(.L_x_40) ;  /* 0x0000000000243947 */ /* 0x000fea0003800000 */
[----:B-----5:R-:W3:Y:S01]  /*11e0*/  LDS R2, [UR8+0x34] ;  /* 0x00003408ff027984 */ /* 0x020ee20008000800 */
[----:B------:R-:W-:-:S05]  /*11f0*/  IMAD.MOV.U32 R3, RZ, RZ, 0x3f000000 ;  /* 0x3f000000ff037424 */ /* 0x000fca00078e00ff */
[----:B---3--:R-:W-:-:S05]  /*1200*/  LOP3.LUT R2, R2, 0xff000000, R3, 0xb8, !PT ;  /* 0xff00000002027812 */ /* 0x008fca00078eb803 */
[----:B------:R3:W-:Y:S01]  /*1210*/  STS [UR8+0x34], R2 ;  /* 0x00003402ff007988 */ /* 0x0007e20008000808 */
[----:B------:R-:W-:Y:S05]  /*1220*/  @P3 BRA `(.L_x_41) ;  /* 0x00000000001c3947 */ /* 0x000fea0003800000 */
[----:B---3--:R-:W3:Y:S01]  /*1230*/  LDS R2, [UR8+0x38] ;  /* 0x00003808ff027984 */ /* 0x008ee20008000800 */
[----:B------:R-:W-:-:S05]  /*1240*/  IMAD.MOV.U32 R3, RZ, RZ, 0x7f ;  /* 0x0000007fff037424 */ /* 0x000fca00078e00ff */
[----:B---3--:R-:W-:-:S05]  /*1250*/  LOP3.LUT R2, R2, 0xff, R3, 0xb8, !PT ;  /* 0x000000ff02027812 */ /* 0x008fca00078eb803 */
[----:B------:R3:W-:Y:S02]  /*1260*/  STS [UR8+0x38], R2 ;  /* 0x00003802ff007988 */ /* 0x0007e40008000808 */
.L_x_40:
[----:B------:R-:W-:Y:S05]  /*1270*/  @P3 BREAK.RELIABLE B3 ;  /* 0x0000000000033942 */ /* 0x000fea0003800100 */
[----:B------:R-:W-:Y:S05]  /*1280*/  @P3 BRA `(.L_x_42) ;  /* 0x00000000000c3947 */ /* 0x000fea0003800000 */
[----:B------:R2:W-:Y:S02]  /*1290*/  STS [UR8+0x20], R5 ;  /* 0x00002005ff007988 */ /* 0x0005e40008000808 */
.L_x_41:
[----:B------:R-:W-:Y:S05]  /*12a0*/  BSYNC.RELIABLE B3 ;  /* 0x0000000000037941 */ /* 0x000fea0003800100 */
.L_x_39:
[----:B------:R2:W-:Y:S02]  /*12b0*/  @!P3 STS [UR8+0x24], R4 ;  /* 0x00002404ff00b988 */ /* 0x0005e40008000808 */
.L_x_42:
[----:B------:R-:W-:Y:S05]  /*12c0*/  BSYNC.RECONVERGENT B4 ;  /* 0x0000000000047941 */ /* 0x000fea0003800200 */
.L_x_38:
[----:B------:R-:W-:Y:S05]  /*12d0*/  WARPSYNC.ALL ;  /* 0x0000000000007948 */ /* 0x000fea0003800000 */
[----:B------:R-:W-:Y:S01]  /*12e0*/  NOP ;  /* 0x0000000000007918 */ /* 0x000fe20000000000 */
[----:B------:R-:W-:Y:S04]  /*12f0*/  BSSY.RECONVERGENT B4, `(.L_x_43) ;  /* 0x000000e000047945 */ /* 0x000fe80003800200 */
[----:B------:R-:W-:Y:S05]  /*1300*/  @P3 BRA `(.L_x_44) ;  /* 0x0000000000303947 */ /* 0x000fea0003800000 */
[----:B------:R-:W2:Y:S02]  /*1310*/  LDS R3, [UR8+0x34] ;  /* 0x00003408ff037984 */ /* 0x000ea40008000800 */
[----:B--2---:R-:W2:Y:S02]  /*1320*/  LDC.64 R4, c[0x0][0x3b8] ;  /* 0x0000ee00ff047b82 */ /* 0x004ea40000000a00 */
[----:B---3-5:R-:W3:Y:S01]  /*1330*/  LDS R2, [UR8+0x1c] ;  /* 0x00001c08ff027984 */ /* 0x028ee20008000800 */
[C---:B--2---:R-:W-:Y:S01]  /*1340*/  SHF.L.U64.HI R5, R4.reuse, 0x1, R5 ;  /* 0x0000000104057819 */ /* 0x044fe20000010205 */
[----:B------:R-:W-:-:S03]  /*1350*/  IMAD.SHL.U32 R4, R4, 0x2, RZ ;  /* 0x0000000204047824 */ /* 0x000fc600078e00ff */
[--C-:B------:R-:W-:Y:S02]  /*1360*/  SHF.R.U32.HI R7, RZ, 0x4, R5.reuse ;  /* 0x00000004ff077819 */ /* 0x100fe40000011605 */
[----:B------:R-:W-:-:S05]  /*1370*/  SHF.R.U64 R4, R4, 0x4, R5 ;  /* 0x0000000404047819 */ /* 0x000fca0000001205 */
[----:B------:R2:W-:Y:S01]  /*1380*/  STS [UR8+0xc], R4 ;  /* 0x00000c04ff007988 */ /* 0x0005e20008000808 */
[----:B------:R-:W-:Y:S02]  /*1390*/  LOP3.LUT R3, R3, 0x7, RZ, 0xb8, !PT ;  /* 0x0000000703037812 */ /* 0x000fe400078eb8ff */
[----:B---3--:R-:W-:-:S03]  /*13a0*/  LOP3.LUT R2, R2, 0xf, R7, 0xb8, !PT ;  /* 0x0000000f02027812 */ /* 0x008fc600078eb807 */
[----:B------:R2:W-:Y:S04]  /*13b0*/  STS [UR8+0x34], R3 ;  /* 0x00003403ff007988 */ /* 0x0005e80008000808 */
[----:B------:R2:W-:Y:S02]  /*13c0*/  STS [UR8+0x1c], R2 ;  /* 0x00001c02ff007988 */ /* 0x0005e40008000808 */
.L_x_44:
[----:B------:R-:W-:Y:S05]  /*13d0*/  BSYNC.RECONVERGENT B4 ;  /* 0x0000000000047941 */ /* 0x000fea0003800200 */
.L_x_43:
[----:B------:R-:W-:Y:S04]  /*13e0*/  BSSY.RECONVERGENT B5, `(.L_x_45) ;  /* 0x000001a000057945 */ /* 0x000fe80003800200 */
[----:B------:R-:W-:Y:S04]  /*13f0*/  BSSY.RELIABLE B4, `(.L_x_46) ;  /* 0x0000015000047945 */ /* 0x000fe80003800100 */
[----:B------:R-:W-:Y:S05]  /*1400*/  @P3 BRA `(.L_x_47) ;  /* 0x0000000000203947 */ /* 0x000fea0003800000 */
[----:B--23-5:R-:W2:Y:S02]  /*1410*/  LDS R2, [UR8+0x34] ;  /* 0x00003408ff027984 */ /* 0x02cea40008000800 */
[----:B--2---:R-:W-:-:S05]  /*1420*/  LOP3.LUT R2, R2, 0x38, RZ, 0xb8, !PT ;  /* 0x0000003802027812 */ /* 0x004fca00078eb8ff */
[----:B------:R2:W-:Y:S01]  /*1430*/  STS [UR8+0x34], R2 ;  /* 0x00003402ff007988 */ /* 0x0005e20008000808 */
[----:B------:R-:W-:Y:S05]  /*1440*/  @P3 BRA `(.L_x_48) ;  /* 0x0000000000203947 */ /* 0x000fea0003800000 */
[----:B--2---:R-:W2:Y:S01]  /*1450*/  LDS R2, [UR8+0x8] ;  /* 0x00000808ff027984 */ /* 0x004ea20008000800 */
[----:B------:R-:W-:-:S05]  /*1460*/  IMAD.MOV.U32 R3, RZ, RZ, 0x780 ;  /* 0x00000780ff037424 */ /* 0x000fca00078e00ff */
[----:B--2---:R-:W-:-:S05]  /*1470*/  LOP3.LUT R2, R2, 0x300, R3, 0xd8, !PT ;  /* 0x0000030002027812 */ /* 0x004fca00078ed803 */
[----:B------:R2:W-:Y:S02]  /*1480*/  STS [UR8+0x8], R2 ;  /* 0x00000802ff007988 */ /* 0x0005e40008000808 */
.L_x_47:
[----:B------:R-:W-:Y:S05]  /*1490*/  @P3 BRA `(.L_x_49) ;  /* 0x0000000000283947 */ /* 0x000fea0003800000 */
[----:B--23-5:R-:W2:Y:S02]  /*14a0*/  LDS R2, [UR8+0x8] ;  /* 0x00000808ff027984 */ /* 0x02cea40008000800 */
[----:B--2---:R-:W-:-:S05]  /*14b0*/  LOP3.LUT R2, R2, 0x1800, RZ, 0xb8, !PT ;  /* 0x0000180002027812 */ /* 0x004fca00078eb8ff */
[----:B------:R3:W-:Y:S02]  /*14c0*/  STS [UR8+0x8], R2 ;  /* 0x00000802ff007988 */ /* 0x0007e40008000808 */
.L_x_48:
[----:B------:R-:W-:Y:S05]  /*14d0*/  @P3 BREAK.RELIABLE B4 ;  /* 0x0000000000043942 */ /* 0x000fea0003800100 */
[----:B------:R-:W-:Y:S05]  /*14e0*/  @P3 BRA `(.L_x_50) ;  /* 0x0000000000243947 */ /* 0x000fea0003800000 */
[----:B--23--:R-:W2:Y:S01]  /*14f0*/  LDS R2, [UR8+0x8] ;  /* 0x00000808ff027984 */ /* 0x00cea20008000800 */
[----:B------:R-:W-:-:S05]  /*1500*/  IMAD.MOV.U32 R3, RZ, RZ, 0x6000 ;  /* 0x00006000ff037424 */ /* 0x000fca00078e00ff */
[----:B--2---:R-:W-:-:S04]  /*1510*/  LOP3.LUT R2, R2, 0x6000, R3, 0xd8, !PT ;  /* 0x0000600002027812 */ /* 0x004fc800078ed803 */
[----:B------:R-:W-:-:S05]  /*1520*/  LOP3.LUT R2, R2, 0x400000, RZ, 0xb8, !PT ;  /* 0x0040000002027812 */ /* 0x000fca00078eb8ff */
[----:B------:R2:W-:Y:S02]  /*1530*/  STS [UR8+0x8], R2 ;  /* 0x00000802ff007988 */ /* 0x0005e40008000808 */
.L_x_49:
[----:B------:R-:W-:Y:S05]  /*1540*/  BSYNC.RELIABLE B4 ;  /* 0x0000000000047941 */ /* 0x000fea0003800100 */
.L_x_46:
[----:B--23-5:R-:W2:Y:S02]  /*1550*/  @!P3 LDS R2, [UR8+0x8] ;  /* 0x00000808ff02b984 */ /* 0x02cea40008000800 */
[----:B--2---:R-:W-:-:S05]  /*1560*/  @!P3 LOP3.LUT R2, R2, 0x8000, RZ, 0xb8, !PT ;  /* 0x000080000202b812 */ /* 0x004fca00078eb8ff */
[----:B------:R5:W-:Y:S02]  /*1570*/  @!P3 STS [UR8+0x8], R2 ;  /* 0x00000802ff00b988 */ /* 0x000be40008000808 */
.L_x_50:
[----:B------:R-:W-:Y:S05]  /*1580*/  BSYNC.RECONVERGENT B5 ;  /* 0x0000000000057941 */ /* 0x000fea0003800200 */
.L_x_45:
[----:B------:R-:W-:Y:S05]  /*1590*/  WARPSYNC.ALL ;  /* 0x0000000000007948 */ /* 0x000fea0003800000 */
[----:B------:R-:W-:Y:S01]  /*15a0*/  NOP ;  /* 0x0000000000007918 */ /* 0x000fe20000000000 */
[----:B------:R-:W-:-:S04]  /*15b0*/  UIADD3 UR4, UPT, UPT, UR4, 0x100, URZ ;  /* 0x0000010004047890 */ /* 0x000fc8000fffe0ff */
[----:B------:R-:W-:-:S04]  /*15c0*/  UIADD3 UR20, UP0, UPT, UR4, UR20, URZ ;  /* 0x0000001404147290 */ /* 0x000fc8000ff1e0ff */
[----:B------:R-:W-:Y:S01]  /*15d0*/  ULEA.HI.X.SX32 UR21, UR4, UR21, 0x1, UP0 ;  /* 0x0000001504157291 */ /* 0x000fe200080f0eff */
[----:B------:R-:W-:Y:S11]  /*15e0*/  @P0 BRA `(.L_x_51) ;  /* 0x0000000000300947 */ /* 0x000ff60003800000 */
[----:B--23-5:R-:W2:Y:S01]  /*15f0*/  S2R R2, SR_LANEID ;  /* 0x0000000000027919 */ /* 0x02cea20000000000 */
[----:B------:R-:W-:Y:S05]  /*1600*/  WARPSYNC.ALL ;  /* 0x0000000000007948 */ /* 0x000fea0003800000 */
[----:B------:R-:W-:Y:S01]  /*1610*/  NOP ;  /* 0x0000000000007918 */ /* 0x000fe20000000000 */
[----:B--2---:R-:W-:-:S05]  /*1620*/  IMAD.SHL.U32 R4, R2, 0x4, RZ ;  /* 0x0000000402047824 */ /* 0x004fca00078e00ff */
[----:B------:R-:W2:Y:S01]  /*1630*/  LDS R5, [R4+UR8] ;  /* 0x0000000804057984 */ /* 0x000ea20008000800 */
[----:B------:R-:W-:-:S05]  /*1640*/  IADD3 R2, P1, PT, R4, UR20, RZ ;  /* 0x0000001404027c10 */ /* 0x000fca000ff3e0ff */
[----:B------:R-:W-:-:S05]  /*1650*/  IMAD.X R3, RZ, RZ, UR21, P1 ;  /* 0x00000015ff037e24 */ /* 0x000fca00088e06ff */
[----:B--2---:R2:W3:Y:S01]  /*1660*/  ATOMG.E.EXCH.STRONG.GPU PT, RZ, [R2], R5 ;  /* 0x0000000502ff73a8 */ /* 0x0044e200041ee100 */
[----:B------:R-:W-:-:S04]  /*1670*/  DEPBAR {5,4,3,2,1,0} ;  /* 0x0000003f0000791a */ /* 0x000fc80000000000 */
[----:B------:R-:W5:Y:S02]  /*1680*/  CCTL.E.C.LDCU.IV.DEEP [UR20] ;  /* 0x0000000014007540 */ /* 0x000f640009c08000 */
[----:B-----5:R2:W-:Y:S01]  /*1690*/  UTMACCTL.IV [UR20] ;  /* 0x00000000140079b9 */ /* 0x0205e20008000000 */
[----:B------:R-:W-:Y:S01]  /*16a0*/  NOP ;  /* 0x0000000000007918 */ /* 0x000fe20000000000 */
.L_x_51:
[----:B------:R-:W-:Y:S05]  /*16b0*/  @P0 BRA `(.L_x_52) ;  /* 0x00000000000c0947 */ /* 0x000fea0003800000 */
[----:B------:R0:W-:Y:S01]  /*16c0*/  UTMACMDFLUSH ;  /* 0x00000000000079b7 */ /* 0x0001e20000000000 */
[----:B------:R-:W-:Y:S05]  /*16d0*/  @P0 BRA `(.L_x_52) ;  /* 0x0000000000040947 */ /* 0x000fea0003800000 */
[----:B------:R-:W-:-:S04]  /*16e0*/  DEPBAR.LE SB0, 0x0 ;  /* 0x000080000000791a */ /* 0x000fc80000000000 */
.L_x_52:
[----:B------:R-:W-:Y:S05]  /*16f0*/  WARPSYNC.ALL ;  /* 0x0000000000007948 */ /* 0x000fea0003800000 */
[----:B------:R-:W-:Y:S01]  /*1700*/  NOP ;  /* 0x0000000000007918 */ /* 0x000fe20000000000 */
[----:B---3--:R-:W-:Y:S01]  /*1710*/  BAR.SYNC.DEFER_BLOCKING 0x0 ;  /* 0x0000000000007b1d */ /* 0x008fe20000010000 */
[----:B--2--5:R-:W-:Y:S01]  /*1720*/  SHF.R.U32.HI R2, RZ, 0x5, R0 ;  /* 0x00000005ff027819 */ /* 0x024fe20000011600 */
[----:B------:R-:W-:-:S03]  /*1730*/  USHF.L.U32 UR15, UR15, 0x7, URZ ;  /* 0x000000070f0f7899 */ /* 0x000fc600080006ff */
[----:B------:R-:W-:Y:S01]  /*1740*/  R2UR UR22, R2 ;  /* 0x00000000021672ca */ /* 0x000fe200000e0000 */
[----:B------:R-:W-:Y:S01]  /*1750*/  VOTEU.ALL UP0, P3 ;  /* 0x0000000000ff7886 */ /* 0x000fe20001800000 */
[----:B------:R-:W-:Y:S01]  /*1760*/  UMOV UR4, 0x1 ;  /* 0x0000000100047882 */ /* 0x000fe20000000000 */
[----:B------:R-:W-:Y:S01]  /*1770*/  VOTEU.ALL UP1, P3 ;  /* 0x0000000000ff7886 */ /* 0x000fe20001820000 */
[----:B------:R-:W-:Y:S02]  /*1780*/  BSSY.RECONVERGENT B5, `(.L_x_53) ;  /* 0x0000018000057945 */ /* 0x000fe40003800200 */
[----:B------:R-:W-:-:S04]  /*1790*/  @!UP0 UIADD3 UR10, UPT, UPT, -UR4, 0x100000, URZ ;  /* 0x00100000040a8890 */ /* 0x000fc8000fffe1ff */
[----:B------:R-:W-:Y:S02]  /*17a0*/  @!UP0 USHF.L.U32 UR11, UR10, 0xb, URZ ;  /* 0x0000000b0a0b8899 */ /* 0x000fe400080006ff */
[----:B------:R-:W-:Y:S02]  /*17b0*/  @!UP0 USHF.L.U32 UR10, UR10, 0x1, URZ ;  /* 0x000000010a0a8899 */ /* 0x000fe400080006ff */
[----:B------:R-:W-:-:S04]  /*17c0*/  @!UP0 UIADD3 UR4, UPT, UPT, -UR4, 0x100000, URZ ;  /* 0x0010000004048890 */ /* 0x000fc8000fffe1ff */
[----:B------:R-:W-:Y:S02]  /*17d0*/  @!UP0 USHF.L.U32 UR5, UR4, 0xb, URZ ;  /* 0x0000000b04058899 */ /* 0x000fe400080006ff */
[----:B------:R-:W-:Y:S01]  /*17e0*/  @!UP0 USHF.L.U32 UR4, UR4, 0x1, URZ ;  /* 0x0000000104048899 */ /* 0x000fe200080006ff */
[----:B------:R-:W-:Y:S01]  /*17f0*/  VOTEU.ALL UP0, P3 ;  /* 0x0000000000ff7886 */ /* 0x000fe20001800000 */
[----:B------:R-:W2:Y:S04]  /*1800*/  FENCE.VIEW.ASYNC.S ;  /* 0x00000000000073c6 */ /* 0x000ea80000000000 */
[----:B--2---:R2:W3:Y:S06]  /*1810*/  @!UP0 SYNCS.EXCH.64 URZ, [UR8+0x10000], UR10 ;  /* 0x0100000a08ff85b2 */ /* 0x0044ec0008000100 */
[----:B------:R2:W3:Y:S02]  /*1820*/  @!UP1 SYNCS.EXCH.64 URZ, [UR8+0x10020], UR4 ;  /* 0x0100200408ff95b2 */ /* 0x0004e40008000100 */
[----:B---3--:R-:W-:Y:S06]  /*1830*/  BAR.SYNC.DEFER_BLOCKING 0x0 ;  /* 0x0000000000007b1d */ /* 0x008fec0000010000 */
[----:B------:R-:W-:Y:S05]  /*1840*/  @P3 BRA `(.L_x_54) ;  /* 0x00000000002c3947 */ /* 0x000fea0003800000 */
[----:B--2---:R-:W-:Y:S02]  /*1850*/  UMOV UR4, 0x1 ;  /* 0x0000000100047882 */ /* 0x004fe40000000000 */
[----:B------:R-:W-:-:S04]  /*1860*/  UIADD3 UR10, UPT, UPT, -UR4, 0x100000, URZ ;  /* 0x00100000040a7890 */ /* 0x000fc8000fffe1ff */
[----:B------:R-:W-:Y:S02]  /*1870*/  USHF.L.U32 UR11, UR10, 0xb, URZ ;  /* 0x0000000b0a0b7899 */ /* 0x000fe400080006ff */
[----:B------:R-:W-:Y:S02]  /*1880*/  USHF.L.U32 UR10, UR10, 0x1, URZ ;  /* 0x000000010a0a7899 */ /* 0x000fe400080006ff */
[----:B------:R-:W-:-:S04]  /*1890*/  UIADD3 UR4, UPT, UPT, -UR4, 0x100000, URZ ;  /* 0x0010000004047890 */ /* 0x000fc8000fffe1ff */
[----:B------:R-:W-:Y:S02]  /*18a0*/  USHF.L.U32 UR5, UR4, 0xb, URZ ;  /* 0x0000000b04057899 */ /* 0x000fe400080006ff */
[----:B------:R-:W-:Y:S01]  /*18b0*/  USHF.L.U32 UR4, UR4, 0x1, URZ ;  /* 0x0000000104047899 */ /* 0x000fe200080006ff */
[----:B------:R-:W2:Y:S03]  /*18c0*/  FENCE.VIEW.ASYNC.S ;  /* 0x00000000000073c6 */ /* 0x000ea60000000000 */
[----:B--2---:R3:W5:Y:S08]  /*18d0*/  SYNCS.EXCH.64 URZ, [UR8+0x10008], UR10 ;  /* 0x0100080a08ff75b2 */ /* 0x0047700008000100 */
[----:B------:R3:W2:Y:S02]  /*18e0*/  SYNCS.EXCH.64 URZ, [UR8+0x10028], UR4 ;  /* 0x0100280408ff75b2 */ /* 0x0006a40008000100 */
[----:B---3--:R-:W-:Y:S01]  /*18f0*/  NOP ;  /* 0x0000000000007918 */ /* 0x008fe20000000000 */
.L_x_54:
[----:B--2---:R-:W-:Y:S05]  /*1900*/  BSYNC.RECONVERGENT B5 ;  /* 0x0000000000057941 */ /* 0x004fea0003800200 */
.L_x_53:
[----:B-----5:R-:W-:Y:S06]  /*1910*/  BAR.SYNC.DEFER_BLOCKING 0x0 ;  /* 0x0000000000007b1d */ /* 0x020fec0000010000 */
[----:B------:R-:W-:Y:S04]  /*1920*/  BSSY.RECONVERGENT B5, `(.L_x_55) ;  /* 0x000000d000057945 */ /* 0x000fe80003800200 */
[----:B------:R-:W-:Y:S05]  /*1930*/  @P3 BRA `(.L_x_56) ;  /* 0x00000000002c3947 */ /* 0x000fea0003800000 */
[----:B------:R-:W-:Y:S02]  /*1940*/  UMOV UR4, 0x1 ;  /* 0x0000000100047882 */ /* 0x000fe40000000000 */
[----:B------:R-:W-:-:S04]  /*1950*/  UIADD3 UR10, UPT, UPT, -UR4, 0x100000, URZ ;  /* 0x00100000040a7890 */ /* 0x000fc8000fffe1ff */
[----:B------:R-:W-:Y:S02]  /*1960*/  USHF.L.U32 UR11, UR10, 0xb, URZ ;  /* 0x0000000b0a0b7899 */ /* 0x000fe400080006ff */
[----:B------:R-:W-:Y:S02]  /*1970*/  USHF.L.U32 UR10, UR10, 0x1, URZ ;  /* 0x000000010a0a7899 */ /* 0x000fe400080006ff */
[----:B------:R-:W-:-:S04]  /*1980*/  UIADD3 UR4, UPT, UPT, -UR4, 0x100000, URZ ;  /* 0x0010000004047890 */ /* 0x000fc8000fffe1ff */
[----:B------:R-:W-:Y:S02]  /*1990*/  USHF.L.U32 UR5, UR4, 0xb, URZ ;  /* 0x0000000b04057899 */ /* 0x000fe400080006ff */
[----:B------:R-:W-:Y:S01]  /*19a0*/  USHF.L.U32 UR4, UR4, 0x1, URZ ;  /* 0x0000000104047899 */ /* 0x000fe200080006ff */
[----:B------:R-:W2:Y:S03]  /*19b0*/  FENCE.VIEW.ASYNC.S ;  /* 0x00000000000073c6 */ /* 0x000ea60000000000 */
[----:B--2---:R2:W3:Y:S08]  /*19c0*/  SYNCS.EXCH.64 URZ, [UR8+0x10010], UR10 ;  /* 0x0100100a08ff75b2 */ /* 0x0044f00008000100 */
[----:B------:R2:W5:Y:S01]  /*19d0*/  SYNCS.EXCH.64 URZ, [UR8+0x10030], UR4 ;  /* 0x0100300408ff75b2 */ /* 0x0005620008000100 */
[----:B------:R-:W-:Y:S01]  /*19e0*/  NOP ;  /* 0x0000000000007918 */ /* 0x000fe20000000000 */
.L_x_56:
[----:B--2---:R-:W-:Y:S05]  /*19f0*/  BSYNC.RECONVERGENT B5 ;  /* 0x0000000000057941 */ /* 0x004fea0003800200 */
.L_x_55:
[----:B---3-5:R-:W-:Y:S01]  /*1a00*/  BAR.SYNC.DEFER_BLOCKING 0x0 ;  /* 0x0000000000007b1d */ /* 0x028fe20000010000 */
[----:B------:R-:W-:Y:S01]  /*1a10*/  UIADD3 UR12, UPT, UPT, UR8, 0x10020, URZ ;  /* 0x00010020080c7890 */ /* 0x000fe2000fffe0ff */
[----:B------:R-:W-:Y:S01]  /*1a20*/  ISETP.GE.AND P0, PT, R10, 0x1, PT ;  /* 0x000000010a00780c */ /* 0x000fe20003f06270 */
[----:B------:R-:W-:-:S03]  /*1a30*/  USHF.L.U32 UR19, UR7, 0x7, URZ ;  /* 0x0000000707137899 */ /* 0x000fc600080006ff */
        /* <DEDUP_REMOVED lines=13> */
.L_x_58:
[----:B--2---:R-:W-:Y:S05]  /*1b10*/  BSYNC.RECONVERGENT B5 ;  /* 0x0000000000057941 */ /* 0x004fea0003800200 */
.L_x_57:
[----:B------:R-:W-:Y:S05]  /*1b20*/  @!P0 BRA `(.L_x_59) ;  /* 0x0000000800148947 */ /* 0x000fea0003800000 */
[----:B---3-5:R-:W-:Y:S01]  /*1b30*/  BAR.SYNC.DEFER_BLOCKING 0x0 ;  /* 0x0000000000007b1d */ /* 0x028fe20000010000 */
[----:B------:R-:W-:Y:S01]  /*1b40*/  @!P3 IMAD.MOV.U32 R2, RZ, RZ, 0x4000 ;  /* 0x00004000ff02b424 */ /* 0x000fe200078e00ff */
[----:B------:R-:W-:Y:S02]  /*1b50*/  ELECT P1, URZ, PT ;  /* 0x0000000000ff782f */ /* 0x000fe40003820000 */
[----:B------:R-:W-:Y:S02]  /*1b60*/  ELECT P0, URZ, PT ;  /* 0x0000000000ff782f */ /* 0x000fe40003800000 */
[C---:B------:R-:W-:Y:S01]  /*1b70*/  ISETP.LT.U32.AND P1, PT, R68.reuse, 0x20, P1 ;  /* 0x000000204400780c */ /* 0x040fe20000f21070 */
[----:B------:R-:W-:Y:S01]  /*1b80*/  UMOV UR11, UR19 ;  /* 0x00000013000b7c82 */ /* 0x000fe20008000000 */
[----:B------:R-:W-:Y:S01]  /*1b90*/  ISETP.LT.U32.AND P0, PT, R68, 0x20, P0 ;  /* 0x000000204400780c */ /* 0x000fe20000701070 */
[----:B------:R-:W-:Y:S01]  /*1ba0*/  UIADD3 UR4, UPT, UPT, UR8, 0x8000, URZ ;  /* 0x0000800008047890 */ /* 0x000fe2000fffe0ff */
[----:B------:R-:W-:-:S09]  /*1bb0*/  UMOV UR7, UR15 ;  /* 0x0000000f00077c82 */ /* 0x000fd20008000000 */
[----:B------:R-:W-:Y:S01]  /*1bc0*/  VOTEU.ANY UP0, P1 ;  /* 0x0000000000ff7886 */ /* 0x000fe20000800100 */
[----:B------:R-:W-:Y:S01]  /*1bd0*/  VOTEU.ANY UP2, P1 ;  /* 0x0000000000ff7886 */ /* 0x000fe20000840100 */
[----:B------:R-:W-:Y:S01]  /*1be0*/  VOTEU.ANY UP1, P0 ;  /* 0x0000000000ff7886 */ /* 0x000fe20000020100 */
[----:B------:R-:W-:Y:S01]  /*1bf0*/  VOTEU.ANY UP3, P0 ;  /* 0x0000000000ff7886 */ /* 0x000fe20000060100 */
[----:B------:R2:W-:Y:S01]  /*1c00*/  @!P3 SYNCS.ARRIVE.TRANS64 RZ, [UR8+0x10000], R2 ;  /* 0x01000002ffffb9a7 */ /* 0x0005e20008000008 */
[----:B------:R3:W-:Y:S06]  /*1c10*/  MEMBAR.ALL.CTA ;  /* 0x0000000000007992 */ /* 0x0007ec0000008000 */
[----:B---3--:R-:W3:Y:S01]  /*1c20*/  FENCE.VIEW.ASYNC.S ;  /* 0x00000000000073c6 */ /* 0x008ee20000000000 */
[----:B------:R-:W-:Y:S01]  /*1c30*/  @UP0 UIADD3 UR9, UPT, UPT, UR8, 0x10000, URZ ;  /* 0x0001000008090890 */ /* 0x000fe2000fffe0ff */
[----:B------:R-:W-:Y:S01]  /*1c40*/  @UP0 UMOV UR10, URZ ;  /* 0x000000ff000a0c82 */ /* 0x000fe20008000000 */
[----:B------:R-:W-:Y:S01]  /*1c50*/  @UP1 UIADD3 UR5, UPT, UPT, UR8, 0x10000, URZ ;  /* 0x0001000008051890 */ /* 0x000fe2000fffe0ff */
[----:B------:R-:W-:Y:S01]  /*1c60*/  @UP1 UMOV UR6, URZ ;  /* 0x000000ff00061c82 */ /* 0x000fe20008000000 */
[----:B------:R-:W-:Y:S01]  /*1c70*/  UISETP.NE.U32.AND UP0, UPT, UR22, URZ, UPT ;  /* 0x000000ff1600728c */ /* 0x000fe2000bf05070 */
[----:B---3--:R-:W-:Y:S06]  /*1c80*/  BAR.SYNC.DEFER_BLOCKING 0x0 ;  /* 0x0000000000007b1d */ /* 0x008fec0000010000 */
[----:B------:R2:W-:Y:S02]  /*1c90*/  @UP2 UTMALDG.2D [UR8], [UR24] ;  /* 0x00000008180025b4 */ /* 0x0005e40008008000 */
[----:B------:R-:W-:Y:S06]  /*1ca0*/  BAR.SYNC.DEFER_BLOCKING 0x0 ;  /* 0x0000000000007b1d */ /* 0x000fec0000010000 */
[----:B------:R2:W-:Y:S02]  /*1cb0*/  @UP3 UTMALDG.2D [UR4], [UR26] ;  /* 0x000000041a0035b4 */ /* 0x0005e40008008000 */
[----:B------:R-:W-:Y:S06]  /*1cc0*/  BAR.SYNC.DEFER_BLOCKING 0x0 ;  /* 0x0000000000007b1d */ /* 0x000fec0000010000 */
[----:B------:R-:W3:Y:S02]  /*1cd0*/  SYNCS.PHASECHK.TRANS64.TRYWAIT P0, [UR8+0x10000], RZ ;  /* 0x010000ffff0075a7 */ /* 0x000ee40008001108 */
[----:B--23--:R-:W-:Y:S05]  /*1ce0*/  @!P0 BRA `(.L_x_60) ;  /* 0x0000000c00d88947 */ /* 0x00cfea0003800000 */
.L_x_78:
[----:B------:R-:W-:Y:S05]  /*1cf0*/  BRA.U UP0, `(.L_x_61) ;  /* 0x00000001004c7547 */ /* 0x000fea000b800000 */
[----:B------:R-:W-:Y:S02]  /*1d00*/  USHF.R.U32.HI UR5, URZ, 0x4, UR8 ;  /* 0x00000004ff057899 */ /* 0x000fe40008011608 */
[----:B------:R-:W-:Y:S02]  /*1d10*/  USHF.R.U32.HI UR6, URZ, 0x4, UR4 ;  /* 0x00000004ff067899 */ /* 0x000fe40008011604 */
[----:B------:R-:W-:Y:S02]  /*1d20*/  USGXT.U32 UR4, UR5, 0xe ;  /* 0x0000000e0504789a */ /* 0x000fe40008000000 */
[----:B------:R-:W-:Y:S01]  /*1d30*/  USGXT.U32 UR6, UR6, 0xe ;  /* 0x0000000e0606789a */ /* 0x000fe20008000000 */
[----:B------:R-:W-:Y:S01]  /*1d40*/  UMOV UR10, 0xfffffffe ;  /* 0xfffffffe000a7882 */ /* 0x000fe20000000000 */
[----:B------:R-:W-:Y:S01]  /*1d50*/  UMOV UR11, 0x7fffbfdf ;  /* 0x7fffbfdf000b7882 */ /* 0x000fe20000000000 */
[----:B------:R-:W-:Y:S01]  /*1d60*/  UMOV UR5, URZ ;  /* 0x000000ff00057c82 */ /* 0x000fe20008000000 */
[----:B------:R-:W-:Y:S01]  /*1d70*/  UMOV UR7, URZ ;  /* 0x000000ff00077c82 */ /* 0x000fe20008000000 */
[----:B------:R-:W-:-:S02]  /*1d80*/  UIADD3.64 UR16, UPT, UPT, UR4, -UR10, URZ ;  /* 0x8000000a04107297 */ /* 0x000fc4000fffe0ff */
[----:B------:R-:W-:Y:S01]  /*1d90*/  UIADD3.64 UR10, UPT, UPT, UR6, -UR10, URZ ;  /* 0x8000000a060a7297 */ /* 0x000fe2000fffe0ff */
[----:B------:R-:W-:Y:S01]  /*1da0*/  UMOV UR28, 0x0 ;  /* 0x00000000001c7882 */ /* 0x000fe20000000000 */
[----:B------:R-:W-:Y:S01]  /*1db0*/  UMOV UR29, 0x8200010 ;  /* 0x08200010001d7882 */ /* 0x000fe20000000000 */
[----:B------:R-:W-:Y:S01]  /*1dc0*/  UMOV UR5, 0x80004020 ;  /* 0x8000402000057882 */ /* 0x000fe20000000000 */
[----:B------:R-:W-:Y:S01]  /*1dd0*/  UMOV UR7, 0x80004020 ;  /* 0x8000402000077882 */ /* 0x000fe20000000000 */
[----:B------:R-:W-:Y:S01]  /*1de0*/  UMOV UR30, 0x0 ;  /* 0x00000000001e7882 */ /* 0x000fe20000000000 */
[----:B------:R-:W-:Y:S01]  /*1df0*/  UMOV UR31, 0x8200010 ;  /* 0x08200010001f7882 */ /* 0x000fe20000000000 */
[----:B------:R2:W-:Y:S02]  /*1e00*/  UTCHMMA gdesc[UR4], gdesc[UR6], tmem[UR23], tmem[UR28], idesc[UR29], !UPT ;  /* 0x00ff1c06040075ea */ /* 0x0005e4000f800017 */
[----:B------:R2:W-:Y:S01]  /*1e10*/  UTCHMMA gdesc[UR16], gdesc[UR10], tmem[UR23], tmem[UR30], idesc[UR31], UPT ;  /* 0x00ff1e0a100075ea */ /* 0x0005e2000b800017 */
[----:B------:R-:W-:-:S02]  /*1e20*/  NOP ;  /* 0x0000000000007918 */ /* 0x000fc40000000000 */
.L_x_61:
[----:B------:R-:W-:Y:S01]  /*1e30*/  ELECT P0, URZ, PT ;  /* 0x0000000000ff782f */ /* 0x000fe20003800000 */
[----:B--2---:R-:W-:Y:S01]  /*1e40*/  UMOV UR4, UR12 ;  /* 0x0000000c00047c82 */ /* 0x004fe20008000000 */
[----:B------:R-:W-:Y:S02]  /*1e50*/  UMOV UR5, URZ ;  /* 0x000000ff00057c82 */ /* 0x000fe40008000000 */
[----:B------:R-:W-:-:S13]  /*1e60*/  ISETP.LT.U32.AND P0, PT, R68, 0x20, P0 ;  /* 0x000000204400780c */ /* 0x000fda0000701070 */
[----:B------:R-:W-:Y:S01]  /*1e70*/  VOTEU.ANY UP0, P0 ;  /* 0x0000000000ff7886 */ /* 0x000fe20000000100 */
[----:B------:R-:W-:Y:S01]  /*1e80*/  VOTEU.ANY UP1, P0 ;  /* 0x0000000000ff7886 */ /* 0x000fe20000020100 */
[----:B------:R-:W-:-:S03]  /*1e90*/  ISETP.GE.U32.AND P0, PT, R10, 0x21, PT ;  /* 0x000000210a00780c */ /* 0x000fc60003f06070 */
[----:B------:R-:W-:Y:S02]  /*1ea0*/  @UP0 UMOV UR4, UR4 ;  /* 0x0000000400040c82 */ /* 0x000fe40008000000 */
[----:B------:R2:W-:Y:S01]  /*1eb0*/  @UP1 UTCBAR [UR4], URZ ;  /* 0x000000ff040013e9 */ /* 0x0005e200080000ff */
[----:B------:R-:W-:Y:S06]  /*1ec0*/  BAR.SYNC.DEFER_BLOCKING 0x0 ;  /* 0x0000000000007b1d */ /* 0x000fec0000010000 */
[----:B------:R-:W3:Y:S02]  /*1ed0*/  SYNCS.PHASECHK.TRANS64.TRYWAIT P1, [UR8+0x10020], RZ ;  /* 0x010020ffff0075a7 */ /* 0x000ee40008021108 */
[----:B--23--:R-:W-:Y:S05]  /*1ee0*/  @!P1 BRA `(.L_x_62) ;  /* 0x0000000c00649947 */ /* 0x00cfea0003800000 */
.L_x_79:
[----:B------:R-:W-:Y:S01]  /*1ef0*/  UMOV UR4, URZ ;  /* 0x000000ff00047c82 */ /* 0x000fe20008000000 */
[----:B------:R-:W-:Y:S05]  /*1f00*/  @!P0 BRA `(.L_x_59) ;  /* 0x00000004001c8947 */ /* 0x000fea0003800000 */
[----:B------:R-:W2:Y:S01]  /*1f10*/  LDCU UR29, c[0x0][0x3a0] ;  /* 0x00007400ff1d77ac */ /* 0x000ea20008000800 */
[----:B------:R-:W-:Y:S01]  /*1f20*/  UMOV UR9, 0x1 ;  /* 0x0000000100097882 */ /* 0x000fe20000000000 */
[----:B------:R-:W-:-:S05]  /*1f30*/  UMOV UR18, 0x20 ;  /* 0x0000002000127882 */ /* 0x000fca0000000000 */
.L_x_66:
[----:B------:R-:W-:Y:S01]  /*1f40*/  BAR.SYNC.DEFER_BLOCKING 0x0 ;  /* 0x0000000000007b1d */ /* 0x000fe20000010000 */
[----:B------:R-:W-:Y:S01]  /*1f50*/  ULEA UR28, UR9, UR8, 0x3 ;  /* 0x00000008091c7291 */ /* 0x000fe2000f8e18ff */
[----:B------:R-:W-:Y:S01]  /*1f60*/  @!P3 IMAD.MOV.U32 R2, RZ, RZ, 0x4000 ;  /* 0x00004000ff02b424 */ /* 0x000fe200078e00ff */
[----:B------:R-:W-:Y:S01]  /*1f70*/  ELECT P1, URZ, PT ;  /* 0x0000000000ff782f */ /* 0x000fe20003820000 */
[----:B------:R-:W-:-:S03]  /*1f80*/  ULEA UR16, UR9, UR8, 0xd ;  /* 0x0000000809107291 */ /* 0x000fc6000f8e68ff */
[----:B------:R-:W-:Y:S02]  /*1f90*/  ISETP.LT.U32.AND P1, PT, R68, 0x20, P1 ;  /* 0x000000204400780c */ /* 0x000fe40000f21070 */
[----:B------:R-:W-:Y:S01]  /*1fa0*/  ELECT P0, URZ, PT ;  /* 0x0000000000ff782f */ /* 0x000fe20003800000 */
[----:B------:R-:W-:-:S03]  /*1fb0*/  UIADD3 UR12, UPT, UPT, UR16, 0x8000, URZ ;  /* 0x00008000100c7890 */ /* 0x000fc6000fffe0ff */
[----:B------:R-:W-:Y:S01]  /*1fc0*/  ISETP.LT.U32.AND P0, PT, R68, 0x20, P0 ;  /* 0x000000204400780c */ /* 0x000fe20000701070 */
[----:B------:R-:W-:Y:S01]  /*1fd0*/  UMOV UR14, UR18 ;  /* 0x00000012000e7c82 */ /* 0x000fe20008000000 */
[----:B------:R-:W-:-:S05]  /*1fe0*/  USHF.L.U32 UR5, UR4, 0x1f, URZ ;  /* 0x0000001f04057899 */ /* 0x000fca00080006ff */
[----:B------:R-:W-:Y:S01]  /*1ff0*/  VOTEU.ANY UP0, P1 ;  /* 0x0000000000ff7886 */ /* 0x000fe20000800100 */
[----:B------:R3:W-:Y:S01]  /*2000*/  @!P3 SYNCS.ARRIVE.TRANS64 RZ, [UR28+0x10000], R2 ;  /* 0x01000002ffffb9a7 */ /* 0x0007e2000800001c */
[----:B------:R5:W-:Y:S06]  /*2010*/  MEMBAR.ALL.CTA ;  /* 0x0000000000007992 */ /* 0x000bec0000008000 */
[----:B-----5:R-:W5:Y:S01]  /*2020*/  FENCE.VIEW.ASYNC.S ;  /* 0x00000000000073c6 */ /* 0x020f620000000000 */
[----:B------:R-:W-:Y:S01]  /*2030*/  @UP0 UIADD3 UR17, UPT, UPT, UR28, 0x10000, URZ ;  /* 0x000100001c110890 */ /* 0x000fe2000fffe0ff */
[----:B-----5:R-:W-:Y:S01]  /*2040*/  VOTEU.ANY UP0, P1 ;  /* 0x0000000000ff7886 */ /* 0x020fe20000800100 */
[----:B------:R-:W-:Y:S01]  /*2050*/  VOTEU.ANY UP1, P0 ;  /* 0x0000000000ff7886 */ /* 0x000fe20000020100 */
[----:B---3--:R-:W-:-:S04]  /*2060*/  IMAD.U32 R2, RZ, RZ, UR5 ;  /* 0x00000005ff027e24 */ /* 0x008fc8000f8e00ff */
[----:B------:R-:W-:Y:S01]  /*2070*/  @UP1 UIADD3 UR13, UPT, UPT, UR28, 0x10000, URZ ;  /* 0x000100001c0d1890 */ /* 0x000fe2000fffe0ff */
[----:B------:R-:W-:Y:S01]  /*2080*/  VOTEU.ANY UP1, P0 ;  /* 0x0000000000ff7886 */ /* 0x000fe20000020100 */
[----:B------:R-:W-:Y:S06]  /*2090*/  BAR.SYNC.DEFER_BLOCKING 0x0 ;  /* 0x0000000000007b1d */ /* 0x000fec0000010000 */
[----:B------:R3:W-:Y:S01]  /*20a0*/  @UP0 UTMALDG.2D [UR16], [UR24] ;  /* 0x00000010180005b4 */ /* 0x0007e20008008000 */
[----:B------:R-:W-:Y:S01]  /*20b0*/  UISETP.NE.U32.AND UP0, UPT, UR22, URZ, UPT ;  /* 0x000000ff1600728c */ /* 0x000fe2000bf05070 */
[----:B------:R-:W-:Y:S06]  /*20c0*/  BAR.SYNC.DEFER_BLOCKING 0x0 ;  /* 0x0000000000007b1d */ /* 0x000fec0000010000 */
[----:B------:R3:W-:Y:S02]  /*20d0*/  @UP1 UTMALDG.2D [UR12], [UR26] ;  /* 0x0000000c1a0015b4 */ /* 0x0007e40008008000 */
[----:B------:R-:W-:Y:S06]  /*20e0*/  BAR.SYNC.DEFER_BLOCKING 0x0 ;  /* 0x0000000000007b1d */ /* 0x000fec0000010000 */
[----:B------:R-:W5:Y:S02]  /*20f0*/  SYNCS.PHASECHK.TRANS64.TRYWAIT P0, [UR28+0x10000], R2 ;  /* 0x01000002ff0075a7 */ /* 0x000f64000800111c */
[----:B---3-5:R-:W-:Y:S05]  /*2100*/  @!P0 BRA `(.L_x_63) ;  /* 0x0000000800e88947 */ /* 0x028fea0003800000 */
.L_x_80:
[----:B------:R-:W-:Y:S05]  /*2110*/  BRA.U UP0, `(.L_x_64) ;  /* 0x00000001004c7547 */ /* 0x000fea000b800000 */
[----:B------:R-:W-:Y:S02]  /*2120*/  USHF.R.U32.HI UR10, URZ, 0x4, UR16 ;  /* 0x00000004ff0a7899 */ /* 0x000fe40008011610 */
[----:B------:R-:W-:Y:S02]  /*2130*/  USHF.R.U32.HI UR12, URZ, 0x4, UR12 ;  /* 0x00000004ff0c7899 */ /* 0x000fe4000801160c */
[----:B------:R-:W-:Y:S02]  /*2140*/  USGXT.U32 UR10, UR10, 0xe ;  /* 0x0000000e0a0a789a */ /* 0x000fe40008000000 */
[----:B------:R-:W-:Y:S02]  /*2150*/  USGXT.U32 UR12, UR12, 0xe ;  /* 0x0000000e0c0c789a */ /* 0x000fe40008000000 */
[----:B------:R-:W-:Y:S02]  /*2160*/  UIADD3 UR16, UP0, UPT, UR10, 0x2, URZ ;  /* 0x000000020a107890 */ /* 0x000fe4000ff1e0ff */
[----:B------:R-:W-:Y:S01]  /*2170*/  UIADD3 UR30, UP1, UPT, UR12, 0x2, URZ ;  /* 0x000000020c1e7890 */ /* 0x000fe2000ff3e0ff */
[----:B------:R-:W-:Y:S01]  /*2180*/  UMOV UR5, URZ ;  /* 0x000000ff00057c82 */ /* 0x000fe20008000000 */
[----:B------:R-:W-:Y:S01]  /*2190*/  UMOV UR6, URZ ;  /* 0x000000ff00067c82 */ /* 0x000fe20008000000 */
[----:B------:R-:W-:-:S02]  /*21a0*/  UIADD3.X UR17, UPT, UPT, UR5, -0x7fffbfe0, URZ, UP0, !UPT ;  /* 0x8000402005117890 */ /* 0x000fc400087fe4ff */
[----:B------:R-:W-:Y:S01]  /*21b0*/  UIADD3.X UR31, UPT, UPT, UR6, -0x7fffbfe0, URZ, UP1, !UPT ;  /* 0x80004020061f7890 */ /* 0x000fe20008ffe4ff */
[----:B------:R-:W-:Y:S01]  /*21c0*/  UMOV UR32, 0x0 ;  /* 0x0000000000207882 */ /* 0x000fe20000000000 */
[----:B------:R-:W-:Y:S01]  /*21d0*/  UMOV UR33, 0x8200010 ;  /* 0x0820001000217882 */ /* 0x000fe20000000000 */
[----:B------:R-:W-:Y:S01]  /*21e0*/  UMOV UR11, 0x80004020 ;  /* 0x80004020000b7882 */ /* 0x000fe20000000000 */
[----:B------:R-:W-:Y:S01]  /*21f0*/  UMOV UR13, 0x80004020 ;  /* 0x80004020000d7882 */ /* 0x000fe20000000000 */
[----:B------:R-:W-:Y:S01]  /*2200*/  UMOV UR6, 0x0 ;  /* 0x0000000000067882 */ /* 0x000fe20000000000 */
[----:B------:R-:W-:Y:S01]  /*2210*/  UMOV UR7, 0x8200010 ;  /* 0x0820001000077882 */ /* 0x000fe20000000000 */
[----:B------:R3:W-:Y:S02]  /*2220*/  UTCHMMA gdesc[UR10], gdesc[UR12], tmem[UR23], tmem[UR32], idesc[UR33], UPT ;  /* 0x00ff200c0a0075ea */ /* 0x0007e4000b800017 */
[----:B------:R3:W-:Y:S01]  /*2230*/  UTCHMMA gdesc[UR16], gdesc[UR30], tmem[UR23], tmem[UR6], idesc[UR7], UPT ;  /* 0x00ff061e100075ea */ /* 0x0007e2000b800017 */
[----:B------:R-:W-:-:S02]  /*2240*/  NOP ;  /* 0x0000000000007918 */ /* 0x000fc40000000000 */
.L_x_64:
[----:B------:R-:W-:Y:S01]  /*2250*/  ELECT P0, URZ, PT ;  /* 0x0000000000ff782f */ /* 0x000fe20003800000 */
[----:B---3--:R-:W-:-:S03]  /*2260*/  UIADD3 UR6, UPT, UPT, UR28, 0x10020, URZ ;  /* 0x000100201c067890 */ /* 0x008fc6000fffe0ff */
[----:B------:R-:W-:Y:S01]  /*2270*/  ISETP.LT.U32.AND P0, PT, R68, 0x20, P0 ;  /* 0x000000204400780c */ /* 0x000fe20000701070 */
[----:B------:R-:W-:-:S12]  /*2280*/  UMOV UR7, URZ ;  /* 0x000000ff00077c82 */ /* 0x000fd80008000000 */
[----:B------:R-:W-:Y:S01]  /*2290*/  VOTEU.ANY UP0, P0 ;  /* 0x0000000000ff7886 */ /* 0x000fe20000000100 */
[----:B------:R-:W-:-:S04]  /*22a0*/  VOTEU.ANY UP1, P0 ;  /* 0x0000000000ff7886 */ /* 0x000fc80000020100 */
[----:B------:R-:W-:Y:S02]  /*22b0*/  @UP0 UMOV UR6, UR6 ;  /* 0x0000000600060c82 */ /* 0x000fe40008000000 */
[----:B------:R3:W-:Y:S01]  /*22c0*/  @UP1 UTCBAR [UR6], URZ ;  /* 0x000000ff060013e9 */ /* 0x0007e200080000ff */
[----:B------:R-:W-:Y:S06]  /*22d0*/  BAR.SYNC.DEFER_BLOCKING 0x0 ;  /* 0x0000000000007b1d */ /* 0x000fec0000010000 */
[----:B------:R-:W5:Y:S02]  /*22e0*/  SYNCS.PHASECHK.TRANS64.TRYWAIT P0, [UR28+0x10020], R2 ;  /* 0x01002002ff0075a7 */ /* 0x000f64000800111c */
[----:B---3-5:R-:W-:Y:S05]  /*22f0*/  @!P0 BRA `(.L_x_65) ;  /* 0x0000000800788947 */ /* 0x028fea0003800000 */
.L_x_81:
[----:B------:R-:W-:Y:S02]  /*2300*/  UIADD3 UR9, UPT, UPT, UR9, 0x1, URZ ;  /* 0x0000000109097890 */ /* 0x000fe4000fffe0ff */
[----:B------:R-:W-:Y:S02]  /*2310*/  UIADD3 UR18, UPT, UPT, UR18, 0x20, URZ ;  /* 0x0000002012127890 */ /* 0x000fe4000fffe0ff */
[----:B------:R-:W-:-:S04]  /*2320*/  UISETP.NE.U32.AND UP0, UPT, UR9, 0x4, UPT ;  /* 0x000000040900788c */ /* 0x000fc8000bf05070 */
[----:B------:R-:W-:Y:S02]  /*2330*/  USEL UR5, URZ, 0x1, UP0 ;  /* 0x00000001ff057887 */ /* 0x000fe40008000000 */
[----:B------:R-:W-:Y:S02]  /*2340*/  USEL UR9, UR9, URZ, UP0 ;  /* 0x000000ff09097287 */ /* 0x000fe40008000000 */
[----:B--2---:R-:W-:Y:S02]  /*2350*/  UISETP.GE.AND UP0, UPT, UR18, UR29, UPT ;  /* 0x0000001d1200728c */ /* 0x004fe4000bf06270 */
[----:B------:R-:W-:-:S07]  /*2360*/  ULOP3.LUT UR4, UR4, UR5, URZ, 0x3c, !UPT ;  /* 0x0000000504047292 */ /* 0x000fce000f8e3cff */
[----:B------:R-:W-:Y:S05]  /*2370*/  BRA.U !UP0, `(.L_x_66) ;  /* 0xfffffff908f07547 */ /* 0x000fea000b83ffff */
.L_x_59:
[----:B---3-5:R-:W-:Y:S06]  /*2380*/  BAR.SYNC.DEFER_BLOCKING 0x0 ;  /* 0x0000000000007b1d */ /* 0x028fec0000010000 */
[----:B------:R-:W-:Y:S04]  /*2390*/  BSSY.RECONVERGENT B5, `(.L_x_67) ;  /* 0x0000004000057945 */ /* 0x000fe80003800200 */
[----:B------:R-:W-:Y:S05]  /*23a0*/  @P3 BRA `(.L_x_68) ;  /* 0x0000000000083947 */ /* 0x000fea0003800000 */
[----:B------:R-:W2:Y:S02]  /*23b0*/  SYNCS.CCTL.IV [UR8+0x10000] ;  /* 0x01000000ff0079b1 */ /* 0x000ea40008000008 */
[----:B--2---:R-:W2:Y:S02]  /*23c0*/  SYNCS.CCTL.IV [UR8+0x10020] ;  /* 0x01002000ff0079b1 */ /* 0x004ea40008000008 */
.L_x_68:
[----:B------:R-:W-:Y:S05]  /*23d0*/  BSYNC.RECONVERGENT B5 ;  /* 0x0000000000057941 */ /* 0x000fea0003800200 */
.L_x_67:
[----:B--2---:R-:W-:Y:S06]  /*23e0*/  BAR.SYNC.DEFER_BLOCKING 0x0 ;  /* 0x0000000000007b1d */ /* 0x004fec0000010000 */
[----:B------:R-:W-:Y:S04]  /*23f0*/  BSSY.RECONVERGENT B5, `(.L_x_69) ;  /* 0x0000004000057945 */ /* 0x000fe80003800200 */
[----:B------:R-:W-:Y:S05]  /*2400*/  @P3 BRA `(.L_x_70) ;  /* 0x0000000000083947 */ /* 0x000fea0003800000 */
[----:B------:R-:W2:Y:S02]  /*2410*/  SYNCS.CCTL.IV [UR8+0x10008] ;  /* 0x01000800ff0079b1 */ /* 0x000ea40008000008 */
[----:B--2---:R-:W2:Y:S02]  /*2420*/  SYNCS.CCTL.IV [UR8+0x10028] ;  /* 0x01002800ff0079b1 */ /* 0x004ea40008000008 */
.L_x_70:
[----:B------:R-:W-:Y:S05]  /*2430*/  BSYNC.RECONVERGENT B5 ;  /* 0x0000000000057941 */ /* 0x000fea0003800200 */
.L_x_69:
[----:B--2---:R-:W-:Y:S06]  /*2440*/  BAR.SYNC.DEFER_BLOCKING 0x0 ;  /* 0x0000000000007b1d */ /* 0x004fec0000010000 */
[----:B------:R-:W-:Y:S04]  /*2450*/  BSSY.RECONVERGENT B5, `(.L_x_71) ;  /* 0x0000004000057945 */ /* 0x000fe80003800200 */
[----:B------:R-:W-:Y:S05]  /*2460*/  @P3 BRA `(.L_x_72) ;  /* 0x0000000000083947 */ /* 0x000fea0003800000 */
[----:B------:R-:W2:Y:S02]  /*2470*/  SYNCS.CCTL.IV [UR8+0x10010] ;  /* 0x01001000ff0079b1 */ /* 0x000ea40008000008 */
[----:B--2---:R-:W2:Y:S02]  /*2480*/  SYNCS.CCTL.IV [UR8+0x10030] ;  /* 0x01003000ff0079b1 */ /* 0x004ea40008000008 */
.L_x_72:
[----:B------:R-:W-:Y:S05]  /*2490*/  BSYNC.RECONVERGENT B5 ;  /* 0x0000000000057941 */ /* 0x000fea0003800200 */
.L_x_71:
[----:B--2---:R-:W-:Y:S06]  /*24a0*/  BAR.SYNC.DEFER_BLOCKING 0x0 ;  /* 0x0000000000007b1d */ /* 0x004fec0000010000 */
[----:B------:R-:W-:Y:S04]  /*24b0*/  BSSY.RECONVERGENT B5, `(.L_x_73) ;  /* 0x0000004000057945 */ /* 0x000fe80003800200 */
[----:B------:R-:W-:Y:S05]  /*24c0*/  @P3 BRA `(.L_x_74) ;  /* 0x0000000000083947 */ /* 0x000fea0003800000 */
[----:B------:R-:W2:Y:S02]  /*24d0*/  SYNCS.CCTL.IV [UR8+0x10018] ;  /* 0x01001800ff0079b1 */ /* 0x000ea40008000008 */
[----:B--2---:R-:W2:Y:S02]  /*24e0*/  SYNCS.CCTL.IV [UR8+0x10038] ;  /* 0x01003800ff0079b1 */ /* 0x004ea40008000008 */
.L_x_74:
[----:B------:R-:W-:Y:S05]  /*24f0*/  BSYNC.RECONVERGENT B5 ;  /* 0x0000000000057941 */ /* 0x000fea0003800200 */
.L_x_73:
[----:B------:R-:W-:Y:S01]  /*2500*/  USHF.L.U32 UR4, UR22, 0x15, URZ ;  /* 0x0000001516047899 */ /* 0x000fe200080006ff */
[C---:B------:R-:W-:Y:S01]  /*2510*/  IMAD.SHL.U32 R2, R0.reuse, 0x80, RZ ;  /* 0x0000008000027824 */ /* 0x040fe200078e00ff */
[----:B------:R-:W-:Y:S01]  /*2520*/  USHF.L.U32 UR5, UR22, 0x4, URZ ;  /* 0x0000000416057899 */ /* 0x000fe200080006ff */
[----:B------:R-:W-:Y:S01]  /*2530*/  IMAD.SHL.U32 R3, R0, 0x10, RZ ;  /* 0x0000001000037824 */ /* 0x000fe200078e00ff */
[----:B------:R-:W-:Y:S02]  /*2540*/  ULOP3.LUT UR4, UR4, 0x600000, URZ, 0xc0, !UPT ;  /* 0x0060000004047892 */ /* 0x000fe4000f8ec0ff */
[----:B------:R-:W-:Y:S01]  /*2550*/  ULOP3.LUT UR5, UR5, 0x40, URZ, 0xc0, !UPT ;  /* 0x0000004005057892 */ /* 0x000fe2000f8ec0ff */
[----:B------:R-:W-:Y:S02]  /*2560*/  LOP3.LUT R2, R2, 0x7f80, RZ, 0xc0, !PT ;  /* 0x00007f8002027812 */ /* 0x000fe400078ec0ff */
[----:B------:R-:W-:Y:S01]  /*2570*/  ELECT P0, URZ, PT ;  /* 0x0000000000ff782f */ /* 0x000fe20003800000 */
[----:B------:R-:W-:Y:S01]  /*2580*/  UIADD3 UR4, UPT, UPT, UR5, UR4, UR23 ;  /* 0x0000000405047290 */ /* 0x000fe2000fffe017 */
[----:B------:R-:W-:Y:S01]  /*2590*/  LOP3.LUT R2, R2, 0x70, R3, 0xf8, !PT ;  /* 0x0000007002027812 */ /* 0x000fe200078ef803 */
[----:B------:R-:W-:Y:S01]  /*25a0*/  ULOP3.LUT UR22, UR22, 0x1, URZ, 0xc0, !UPT ;  /* 0x0000000116167892 */ /* 0x000fe2000f8ec0ff */
[----:B------:R-:W-:Y:S01]  /*25b0*/  ISETP.LT.U32.AND P0, PT, R68, 0x40, P0 ;  /* 0x000000404400780c */ /* 0x000fe20000701070 */
[----:B------:R-:W-:Y:S01]  /*25c0*/  UMOV UR6, UR19 ;  /* 0x0000001300067c82 */ /* 0x000fe20008000000 */
[C---:B------:R-:W-:Y:S01]  /*25d0*/  LOP3.LUT R0, R2.reuse, 0x10, RZ, 0x3c, !PT ;  /* 0x0000001002007812 */ /* 0x040fe200078e3cff */
[----:B------:R-:W-:Y:S01]  /*25e0*/  ULEA UR5, UR22, UR15, 0x6 ;  /* 0x0000000f16057291 */ /* 0x000fe2000f8e30ff */
[----:B------:R-:W-:-:S02]  /*25f0*/  LOP3.LUT R3, R2, 0x20, RZ, 0x3c, !PT ;  /* 0x0000002002037812 */ /* 0x000fc400078e3cff */
[----:B----4-:R-:W3:Y:S01]  /*2600*/  LDTM.x64 R4, tmem[UR4] ;  /* 0x00000004000479ee */ /* 0x010ee20008340000 */
[----:B------:R-:W-:Y:S01]  /*2610*/  NOP ;  /* 0x0000000000007918 */ /* 0x000fe20000000000 */
[----:B------:R-:W-:-:S05]  /*2620*/  ULEA UR4, UR22, UR8, 0xe ;  /* 0x0000000816047291 */ /* 0x000fca000f8e70ff */
[----:B---3--:R-:W-:Y:S01]  /*2630*/  VOTEU.ANY UP1, P0 ;  /* 0x0000000000ff7886 */ /* 0x008fe20000020100 */
[----:B------:R-:W-:Y:S01]  /*2640*/  VOTEU.ANY UP0, P0 ;  /* 0x0000000000ff7886 */ /* 0x000fe20000000100 */
[----:B------:R-:W-:Y:S02]  /*2650*/  F2FP.F16.F32.PACK_AB R4, R5, R4 ;  /* 0x000000040504723e */ /* 0x000fe400000000ff */
[----:B------:R-:W-:Y:S02]  /*2660*/  F2FP.F16.F32.PACK_AB R5, R7, R6 ;  /* 0x000000060705723e */ /* 0x000fe400000000ff */
[----:B------:R-:W-:Y:S02]  /*2670*/  F2FP.F16.F32.PACK_AB R12, R13, R12 ;  /* 0x0000000c0d0c723e */ /* 0x000fe400000000ff */
[----:B------:R-:W-:Y:S02]  /*2680*/  F2FP.F16.F32.PACK_AB R6, R9, R8 ;  /* 0x000000080906723e */ /* 0x000fe400000000ff */
[----:B------:R-:W-:-:S02]  /*2690*/  F2FP.F16.F32.PACK_AB R7, R11, R10 ;  /* 0x0000000a0b07723e */ /* 0x000fc400000000ff */
[----:B------:R-:W-:Y:S02]  /*26a0*/  F2FP.F16.F32.PACK_AB R13, R15, R14 ;  /* 0x0000000e0f0d723e */ /* 0x000fe400000000ff */
[----:B------:R-:W-:Y:S01]  /*26b0*/  F2FP.F16.F32.PACK_AB R20, R21, R20 ;  /* 0x000000141514723e */ /* 0x000fe200000000ff */
[----:B--2---:R2:W-:Y:S01]  /*26c0*/  STS.128 [R2+UR8], R4 ;  /* 0x0000000402007988 */ /* 0x0045e20008000c08 */
[----:B------:R-:W-:Y:S02]  /*26d0*/  F2FP.F16.F32.PACK_AB R14, R17, R16 ;  /* 0x00000010110e723e */ /* 0x000fe400000000ff */
[----:B------:R-:W-:Y:S02]  /*26e0*/  F2FP.F16.F32.PACK_AB R15, R19, R18 ;  /* 0x00000012130f723e */ /* 0x000fe400000000ff */
[----:B------:R-:W-:Y:S02]  /*26f0*/  F2FP.F16.F32.PACK_AB R21, R23, R22 ;  /* 0x000000161715723e */ /* 0x000fe400000000ff */
[----:B------:R-:W-:Y:S01]  /*2700*/  F2FP.F16.F32.PACK_AB R28, R29, R28 ;  /* 0x0000001c1d1c723e */ /* 0x000fe200000000ff */
[----:B------:R2:W-:Y:S01]  /*2710*/  STS.128 [R0+UR8], R12 ;  /* 0x0000000c00007988 */ /* 0x0005e20008000c08 */
[----:B------:R-:W-:-:S02]  /*2720*/  F2FP.F16.F32.PACK_AB R22, R25, R24 ;  /* 0x000000181916723e */ /* 0x000fc400000000ff */
[----:B------:R-:W-:Y:S02]  /*2730*/  F2FP.F16.F32.PACK_AB R23, R27, R26 ;  /* 0x0000001a1b17723e */ /* 0x000fe400000000ff */
[----:B------:R-:W-:Y:S02]  /*2740*/  F2FP.F16.F32.PACK_AB R29, R31, R30 ;  /* 0x0000001e1f1d723e */ /* 0x000fe400000000ff */
[----:B------:R-:W-:Y:S01]  /*2750*/  F2FP.F16.F32.PACK_AB R36, R37, R36 ;  /* 0x000000242524723e */ /* 0x000fe200000000ff */
[----:B------:R2:W-:Y:S01]  /*2760*/  STS.128 [R3+UR8], R20 ;  /* 0x0000001403007988 */ /* 0x0005e20008000c08 */
[----:B------:R-:W-:Y:S02]  /*2770*/  F2FP.F16.F32.PACK_AB R30, R33, R32 ;  /* 0x00000020211e723e */ /* 0x000fe400000000ff */
[----:B------:R-:W-:Y:S02]  /*2780*/  F2FP.F16.F32.PACK_AB R31, R35, R34 ;  /* 0x00000022231f723e */ /* 0x000fe400000000ff */
[----:B------:R-:W-:-:S02]  /*2790*/  F2FP.F16.F32.PACK_AB R37, R39, R38 ;  /* 0x000000262725723e */ /* 0x000fc400000000ff */
[----:B------:R-:W-:Y:S02]  /*27a0*/  F2FP.F16.F32.PACK_AB R44, R45, R44 ;  /* 0x0000002c2d2c723e */ /* 0x000fe400000000ff */
[----:B------:R-:W-:Y:S02]  /*27b0*/  LOP3.LUT R8, R2, 0x30, RZ, 0x3c, !PT ;  /* 0x0000003002087812 */ /* 0x000fe400078e3cff */
[----:B------:R-:W-:Y:S02]  /*27c0*/  F2FP.F16.F32.PACK_AB R38, R41, R40 ;  /* 0x000000282926723e */ /* 0x000fe400000000ff */
[----:B------:R-:W-:Y:S01]  /*27d0*/  F2FP.F16.F32.PACK_AB R39, R43, R42 ;  /* 0x0000002a2b27723e */ /* 0x000fe200000000ff */
[----:B------:R2:W-:Y:S01]  /*27e0*/  STS.128 [R8+UR8], R28 ;  /* 0x0000001c08007988 */ /* 0x0005e20008000c08 */
[----:B------:R-:W-:Y:S02]  /*27f0*/  F2FP.F16.F32.PACK_AB R45, R47, R46 ;  /* 0x0000002e2f2d723e */ /* 0x000fe400000000ff */
[----:B------:R-:W-:-:S02]  /*2800*/  F2FP.F16.F32.PACK_AB R52, R53, R52 ;  /* 0x000000343534723e */ /* 0x000fc400000000ff */
[C---:B------:R-:W-:Y:S02]  /*2810*/  LOP3.LUT R9, R2.reuse, 0x40, RZ, 0x3c, !PT ;  /* 0x0000004002097812 */ /* 0x040fe400078e3cff */
[----:B------:R-:W-:Y:S02]  /*2820*/  F2FP.F16.F32.PACK_AB R46, R49, R48 ;  /* 0x00000030312e723e */ /* 0x000fe400000000ff */
[----:B------:R-:W-:Y:S01]  /*2830*/  F2FP.F16.F32.PACK_AB R47, R51, R50 ;  /* 0x00000032332f723e */ /* 0x000fe200000000ff */
[----:B------:R2:W-:Y:S01]  /*2840*/  STS.128 [R9+UR8], R36 ;  /* 0x0000002409007988 */ /* 0x0005e20008000c08 */
[----:B------:R-:W-:Y:S02]  /*2850*/  F2FP.F16.F32.PACK_AB R53, R55, R54 ;  /* 0x000000363735723e */ /* 0x000fe400000000ff */
[----:B------:R-:W-:Y:S02]  /*2860*/  F2FP.F16.F32.PACK_AB R60, R61, R60 ;  /* 0x0000003c3d3c723e */ /* 0x000fe400000000ff */
[----:B------:R-:W-:-:S02]  /*2870*/  LOP3.LUT R10, R2, 0x50, RZ, 0x3c, !PT ;  /* 0x00000050020a7812 */ /* 0x000fc400078e3cff */
[----:B------:R-:W-:Y:S02]  /*2880*/  F2FP.F16.F32.PACK_AB R54, R57, R56 ;  /* 0x000000383936723e */ /* 0x000fe400000000ff */
[----:B------:R-:W-:Y:S01]  /*2890*/  F2FP.F16.F32.PACK_AB R55, R59, R58 ;  /* 0x0000003a3b37723e */ /* 0x000fe200000000ff */
[----:B------:R2:W-:Y:S01]  /*28a0*/  STS.128 [R10+UR8], R44 ;  /* 0x0000002c0a007988 */ /* 0x0005e20008000c08 */
[----:B------:R-:W-:Y:S02]  /*28b0*/  F2FP.F16.F32.PACK_AB R61, R63, R62 ;  /* 0x0000003e3f3d723e */ /* 0x000fe400000000ff */
[C---:B------:R-:W-:Y:S02]  /*28c0*/  LOP3.LUT R11, R2.reuse, 0x60, RZ, 0x3c, !PT ;  /* 0x00000060020b7812 */ /* 0x040fe400078e3cff */
[----:B------:R-:W-:Y:S02]  /*28d0*/  F2FP.F16.F32.PACK_AB R62, R65, R64 ;  /* 0x00000040413e723e */ /* 0x000fe400000000ff */
[----:B------:R-:W-:Y:S01]  /*28e0*/  F2FP.F16.F32.PACK_AB R63, R67, R66 ;  /* 0x00000042433f723e */ /* 0x000fe200000000ff */
[----:B------:R2:W-:Y:S01]  /*28f0*/  STS.128 [R11+UR8], R52 ;  /* 0x000000340b007988 */ /* 0x0005e20008000c08 */
[----:B------:R-:W-:-:S05]  /*2900*/  LOP3.LUT R16, R2, 0x70, RZ, 0x3c, !PT ;  /* 0x0000007002107812 */ /* 0x000fca00078e3cff */
[----:B------:R2:W-:Y:S01]  /*2910*/  STS.128 [R16+UR8], R60 ;  /* 0x0000003c10007988 */ /* 0x0005e20008000c08 */
[----:B------:R3:W-:Y:S06]  /*2920*/  MEMBAR.ALL.CTA ;  /* 0x0000000000007992 */ /* 0x0007ec0000008000 */
[----:B---3--:R-:W3:Y:S02]  /*2930*/  FENCE.VIEW.ASYNC.S ;  /* 0x00000000000073c6 */ /* 0x008ee40000000000 */
[----:B---3--:R-:W-:Y:S06]  /*2940*/  BAR.SYNC.DEFER_BLOCKING 0x0 ;  /* 0x0000000000007b1d */ /* 0x008fec0000010000 */
[----:B------:R2:W-:Y:S01]  /*2950*/  @UP1 UTMASTG.2D [UR4], [UR20] ;  /* 0x00000004140013b5 */ /* 0x0005e20008008000 */
[----:B------:R0:W-:Y:S01]  /*2960*/  UTMACMDFLUSH ;  /* 0x00000000000079b7 */ /* 0x0001e20000000000 */
[----:B------:R-:W-:-:S04]  /*2970*/  DEPBAR.LE SB0, 0x0 ;  /* 0x000080000000791a */ /* 0x000fc80000000000 */
[----:B------:R-:W-:Y:S08]  /*2980*/  BAR.SYNC.DEFER_BLOCKING 0x0 ;  /* 0x0000000000007b1d */ /* 0x000ff00000010000 */
[----:B------:R-:W-:Y:S06]  /*2990*/  BAR.SYNC.DEFER_BLOCKING 0x0 ;  /* 0x0000000000007b1d */ /* 0x000fec0000010000 */
[----:B--2---:R-:W-:Y:S05]  /*29a0*/  @P2 BRA `(.L_x_75) ;  /* 0x0000000000a02947 */ /* 0x004fea0003800000 */
[----:B------:R-:W2:Y:S01]  /*29b0*/  S2UR UR5, SR_CgaCtaId ;  /* 0x00000000000579c3 */ /* 0x000ea20000008800 */
[----:B------:R-:W-:Y:S01]  /*29c0*/  NOP ;  /* 0x0000000000007918 */ /* 0x000fe20000000000 */
[----:B------:R-:W-:Y:S01]  /*29d0*/  UMOV UR4, 0x50 ;  /* 0x0000005000047882 */ /* 0x000fe20000000000 */
[----:B------:R-:W-:Y:S02]  /*29e0*/  IMAD.U32 R0, RZ, RZ, UR23 ;  /* 0x00000017ff007e24 */ /* 0x000fe4000f8e00ff */
[----:B------:R-:W-:Y:S02]  /*29f0*/  IMAD.MOV.U32 R3, RZ, RZ, 0xf ;  /* 0x0000000fff037424 */ /* 0x000fe400078e00ff */
[----:B------:R-:W-:Y:S01]  /*2a00*/  IMAD.MOV.U32 R7, RZ, RZ, 0x1 ;  /* 0x00000001ff077424 */ /* 0x000fe200078e00ff */
[----:B------:R-:W-:-:S04]  /*2a10*/  LOP3.LUT R0, R0, 0xffff, RZ, 0xc0, !PT ;  /* 0x0000ffff00007812 */ /* 0x000fc800078ec0ff */
[----:B------:R-:W-:-:S05]  /*2a20*/  SHF.R.U32.HI R0, RZ, 0x5, R0 ;  /* 0x00000005ff007819 */ /* 0x000fca0000011600 */
[----:B------:R-:W-:Y:S01]  /*2a30*/  VIADD R2, R0, 0x10 ;  /* 0x0000001000027836 */ /* 0x000fe20000000000 */
[----:B------:R-:W-:Y:S01]  /*2a40*/  SHF.L.U32 R0, R3, R0, RZ ;  /* 0x0000000003007219 */ /* 0x000fe200000006ff */
[----:B--2---:R-:W-:-:S03]  /*2a50*/  ULEA UR6, UR5, UR4, 0x18 ;  /* 0x0000000405067291 */ /* 0x004fc6000f8ec0ff */
[----:B------:R-:W-:-:S04]  /*2a60*/  SHF.L.U32 R3, R7, R2, RZ ;  /* 0x0000000207037219 */ /* 0x000fc800000006ff */
[----:B------:R-:W-:Y:S02]  /*2a70*/  LOP3.LUT R0, R3, R0, RZ, 0xfc, !PT ;  /* 0x0000000003007212 */ /* 0x000fe400078efcff */
[----:B------:R-:W2:Y:S02]  /*2a80*/  LDS R5, [UR6] ;  /* 0x00000006ff057984 */ /* 0x000ea40008000800 */
[C---:B------:R-:W-:Y:S02]  /*2a90*/  LOP3.LUT R2, R0.reuse, 0xffff, RZ, 0xc0, !PT ;  /* 0x0000ffff00027812 */ /* 0x040fe400078ec0ff */
[----:B--2---:R-:W-:-:S04]  /*2aa0*/  LOP3.LUT R3, R0, 0xffff, R5, 0x80, !PT ;  /* 0x0000ffff00037812 */ /* 0x004fc800078e8005 */
[----:B------:R-:W-:-:S13]  /*2ab0*/  ISETP.NE.AND P0, PT, R3, R2, PT ;  /* 0x000000020300720c */ /* 0x000fda0003f05270 */
[----:B------:R-:W-:Y:S05]  /*2ac0*/  @P0 BRA `(.L_x_76) ;  /* 0x0000000000500947 */ /* 0x000fea0003800000 */
[----:B------:R-:W-:Y:S02]  /*2ad0*/  SHF.R.U32.HI R5, RZ, 0x10, R5 ;  /* 0x00000010ff057819 */ /* 0x000fe40000011605 */
[----:B------:R-:W-:-:S04]  /*2ae0*/  SHF.R.U32.HI R2, RZ, 0x10, R0 ;  /* 0x00000010ff027819 */ /* 0x000fc80000011600 */
[----:B------:R-:W-:-:S04]  /*2af0*/  LOP3.LUT R5, R5, R2, RZ, 0xc0, !PT ;  /* 0x0000000205057212 */ /* 0x000fc800078ec0ff */
[----:B------:R-:W-:-:S13]  /*2b00*/  ISETP.NE.AND P0, PT, R5, R2, PT ;  /* 0x000000020500720c */ /* 0x000fda0003f05270 */
[----:B------:R-:W-:Y:S05]  /*2b10*/  @P0 BRA `(.L_x_77) ;  /* 0x0000000000300947 */ /* 0x000fea0003800000 */
[----:B------:R-:W-:Y:S01]  /*2b20*/  R2UR UR4, R0 ;  /* 0x00000000000472ca */ /* 0x000fe200000e0000 */
[----:B------:R-:W-:Y:S01]  /*2b30*/  VOTEU.ANY UR5, UPT, PT ;  /* 0x0000000000057886 */ /* 0x000fe200038e0100 */
[----:B------:R-:W2:Y:S01]  /*2b40*/  S2R R0, SR_LANEID ;  /* 0x0000000000007919 */ /* 0x000ea20000000000 */
[----:B------:R-:W-:-:S10]  /*2b50*/  UFLO.U32 UR5, UR5 ;  /* 0x00000005000572bd */ /* 0x000fd400080e0000 */
[----:B------:R-:W-:-:S06]  /*2b60*/  ULOP3.LUT UR4, URZ, UR4, URZ, 0x33, !UPT ;  /* 0x00000004ff047292 */ /* 0x000fcc000f8e33ff */
[----:B------:R-:W-:-:S04]  /*2b70*/  IMAD.U32 R2, RZ, RZ, UR4 ;  /* 0x00000004ff027e24 */ /* 0x000fc8000f8e00ff */
[----:B------:R-:W3:Y:S02]  /*2b80*/  REDUX UR7, R2 ;  /* 0x00000000020773c4 */ /* 0x000ee40000000000 */
[----:B------:R4:W-:Y:S01]  /*2b90*/  UTCATOMSWS.AND URZ, UR4 ;  /* 0x0000000400ff79e3 */ /* 0x0009e20008000000 */
[----:B--2---:R-:W-:Y:S01]  /*2ba0*/  ISETP.EQ.U32.AND P0, PT, R0, UR5, PT ;  /* 0x0000000500007c0c */ /* 0x004fe2000bf02070 */
[----:B---3--:R-:W-:-:S12]  /*2bb0*/  IMAD.U32 R0, RZ, RZ, UR7 ;  /* 0x00000007ff007e24 */ /* 0x008fd8000f8e00ff */
[----:B------:R4:W-:Y:S01]  /*2bc0*/  @P0 ATOMS.AND RZ, [UR6], R0 ;  /* 0x00000000ffff098c */ /* 0x0009e2000a800006 */
[----:B------:R-:W-:Y:S05]  /*2bd0*/  BRA `(.L_x_75) ;  /* 0x0000000000147947 */ /* 0x000fea0003800000 */
.L_x_77:
[----:B------:R-:W-:-:S07]  /*2be0*/  MOV R2, 0x2c00 ;  /* 0x00002c0000027802 */ /* 0x000fce0000000f00 */
[----:B-1----:R-:W-:Y:S05]  /*2bf0*/  CALL.REL.NOINC `($__internal_0_$__cuda_sm10x_tcgen05_guardrail_trap_col_being_dealloced_not_returned_by_alloc) ;  /* 0x0000000000447944 */ /* 0x002fea0003c00000 */
[----:B------:R-:W-:Y:S05]  /*2c00*/  BRA `(.L_x_75) ;  /* 0x0000000000087947 */ /* 0x000fea0003800000 */
.L_x_76:
[----:B------:R-:W-:-:S07]  /*2c10*/  MOV R2, 0x2c30 ;  /* 0x00002c3000027802 */ /* 0x000fce0000000f00 */
[----:B-1----:R-:W-:Y:S05]  /*2c20*/  CALL.REL.NOINC `($__internal_2_$__cuda_sm10x_tcgen05_guardrail_trap_unallocated_columns_being_dealloced) ;  /* 0x0000000000507944 */ /* 0x002fea0003c00000 */
.L_x_75:
[----:B------:R-:W-:Y:S01]  /*2c30*/  NOP ;  /* 0x0000000000007918 */ /* 0x000fe20000000000 */
[----:B----4-:R-:W-:Y:S05]  /*2c40*/  EXIT ;  /* 0x000000000000794d */ /* 0x010fea0003800000 */
.L_x_60:
[----:B------:R-:W2:Y:S02]  /*2c50*/  SYNCS.PHASECHK.TRANS64.TRYWAIT P0, [UR8+0x10000], RZ ;  /* 0x010000ffff0075a7 */ /* 0x000ea40008001108 */
[----:B--2---:R-:W-:Y:S05]  /*2c60*/  @!P0 BRA `(.L_x_60) ;  /* 0xfffffffc00f88947 */ /* 0x004fea000383ffff */
[----:B------:R-:W-:Y:S05]  /*2c70*/  BRA `(.L_x_78) ;  /* 0xfffffff0001c7947 */ /* 0x000fea000383ffff */
.L_x_62:
[----:B------:R-:W2:Y:S02]  /*2c80*/  SYNCS.PHASECHK.TRANS64.TRYWAIT P1, [UR8+0x10020], RZ ;  /* 0x010020ffff0075a7 */ /* 0x000ea40008021108 */
[----:B--2---:R-:W-:Y:S05]  /*2c90*/  @!P1 BRA `(.L_x_62) ;  /* 0xfffffffc00f89947 */ /* 0x004fea000383ffff */
[----:B------:R-:W-:Y:S05]  /*2ca0*/  BRA `(.L_x_79) ;  /* 0xfffffff000907947 */ /* 0x000fea000383ffff */
.L_x_63:
[----:B------:R-:W3:Y:S02]  /*2cb0*/  SYNCS.PHASECHK.TRANS64.TRYWAIT P0, [UR28+0x10000], R2 ;  /* 0x01000002ff0075a7 */ /* 0x000ee4000800111c */
[----:B---3--:R-:W-:Y:S05]  /*2cc0*/  @!P0 BRA `(.L_x_63) ;  /* 0xfffffffc00f88947 */ /* 0x008fea000383ffff */
[----:B------:R-:W-:Y:S05]  /*2cd0*/  BRA `(.L_x_80) ;  /* 0xfffffff4000c7947 */ /* 0x000fea000383ffff */
.L_x_65:
[----:B------:R-:W3:Y:S02]  /*2ce0*/  SYNCS.PHASECHK.TRANS64.TRYWAIT P0, [UR28+0x10020], R2 ;  /* 0x01002002ff0075a7 */ /* 0x000ee4000800111c */
[----:B---3--:R-:W-:Y:S05]  /*2cf0*/  @!P0 BRA `(.L_x_65) ;  /* 0xfffffffc00f88947 */ /* 0x008fea000383ffff */
[----:B------:R-:W-:Y:S05]  /*2d00*/  BRA `(.L_x_81) ;  /* 0xfffffff4007c7947 */ /* 0x000fea000383ffff */
        .weak           $__internal_0_$__cuda_sm10x_tcgen05_guardrail_trap_col_being_dealloced_not_returned_by_alloc
        .type           $__internal_0_$__cuda_sm10x_tcgen05_guardrail_trap_col_being_dealloced_not_returned_by_alloc,@function
        .size           $__internal_0_$__cuda_sm10x_tcgen05_guardrail_trap_col_being_dealloced_not_returned_by_alloc,($__internal_1_$__cuda_sm10x_tcgen05_guardrail_trap_phase_invalid_during_alloc - $__internal_0_$__cuda_sm10x_tcgen05_guardrail_trap_col_being_dealloced_not_returned_by_alloc)
$__internal_0_$__cuda_sm10x_tcgen05_guardrail_trap_col_being_dealloced_not_returned_by_alloc:
[----:B------:R-:W-:Y:S05]  /*2d10*/  BPT.TRAP 0x1 ;  /* 0x000000040000795c */ /* 0x000fea0000300000 */
[----:B------:R-:W-:-:S04]  /*2d20*/  IMAD.MOV.U32 R3, RZ, RZ, 0x0 ;  /* 0x00000000ff037424 */ /* 0x000fc800078e00ff */
[----:B------:R-:W-:Y:S05]  /*2d30*/  RET.REL.NODEC R2 `(gluon_tcgen05) ;  /* 0xffffffd002b07950 */ /* 0x000fea0003c3ffff */
        .weak           $__internal_1_$__cuda_sm10x_tcgen05_guardrail_trap_phase_invalid_during_alloc
        .type           $__internal_1_$__cuda_sm10x_tcgen05_guardrail_trap_phase_invalid_during_alloc,@function
        .size           $__internal_1_$__cuda_sm10x_tcgen05_guardrail_trap_phase_invalid_during_alloc,($__internal_2_$__cuda_sm10x_tcgen05_guardrail_trap_unallocated_columns_being_dealloced - $__internal_1_$__cuda_sm10x_tcgen05_guardrail_trap_phase_invalid_during_alloc)
$__internal_1_$__cuda_sm10x_tcgen05_guardrail_trap_phase_invalid_during_alloc:
[----:B------:R-:W-:Y:S05]  /*2d40*/  BPT.TRAP 0x1 ;  /* 0x000000040000795c */ /* 0x000fea0000300000 */
[----:B------:R-:W-:-:S04]  /*2d50*/  IMAD.MOV.U32 R3, RZ, RZ, 0x0 ;  /* 0x00000000ff037424 */ /* 0x000fc800078e00ff */
[----:B------:R-:W-:Y:S05]  /*2d60*/  RET.REL.NODEC R2 `(gluon_tcgen05) ;  /* 0xffffffd002a47950 */ /* 0x000fea0003c3ffff */
        .weak           $__internal_2_$__cuda_sm10x_tcgen05_guardrail_trap_unallocated_columns_being_dealloced
        .type           $__internal_2_$__cuda_sm10x_tcgen05_guardrail_trap_unallocated_columns_being_dealloced,@function
        .size           $__internal_2_$__cuda_sm10x_tcgen05_guardrail_trap_unallocated_columns_being_dealloced,(.L_x_85 - $__internal_2_$__cuda_sm10x_tcgen05_guardrail_trap_unallocated_columns_being_dealloced)
$__internal_2_$__cuda_sm10x_tcgen05_guardrail_trap_unallocated_columns_being_dealloced:
[----:B------:R-:W-:Y:S05]  /*2d70*/  BPT.TRAP 0x1 ;  /* 0x000000040000795c */ /* 0x000fea0000300000 */
[----:B------:R-:W-:-:S04]  /*2d80*/  IMAD.MOV.U32 R3, RZ, RZ, 0x0 ;  /* 0x00000000ff037424 */ /* 0x000fc800078e00ff */
[----:B------:R-:W-:Y:S05]  /*2d90*/  RET.REL.NODEC R2 `(gluon_tcgen05) ;  /* 0xffffffd002987950 */ /* 0x000fea0003c3ffff */
.L_x_82:
[----:B------:R-:W-:-:S00]  /*2da0*/  BRA `(.L_x_82) ;  /* 0xfffffffc00fc7947 */ /* 0x000fc0000383ffff */
[----:B------:R-:W-:-:S00]  /*2db0*/  NOP ;  /* 0x0000000000007918 */ /* 0x000fc00000000000 */
        /* <DEDUP_REMOVED lines=12> */
.L_x_85:


//--------------------- .nv.shared.gluon_tcgen05  --------------------------
	.section	.nv.shared.gluon_tcgen05,"aw",@nobits
	.sectionflags	@""
	.align	16
	.zero		1024


//--------------------- .nv.shared.reserved.0     --------------------------
	.section	.nv.shared.reserved.0,"aw",@nobits
	.align	8
	.weak		__nv_reservedSMEM_offset_0_alias
	.size		__nv_reservedSMEM_offset_0_alias, 0, 64
	.other		__nv_reservedSMEM_offset_0_alias,@"STO_CUDA_RESERVED_SHARED STV_DEFAULT"
__nv_reservedSMEM_offset_0_alias:
	.zero		0
.nv.shared.reserved.0:
	.zero		64
	.weak		__nv_reservedSMEM_allocation_phase
	.type		__nv_reservedSMEM_allocation_phase,@object
	.size		__nv_reservedSMEM_allocation_phase,(.L_0 - __nv_reservedSMEM_allocation_phase)
__nv_reservedSMEM_allocation_phase:
	.zero		1
.L_0:
	.zero		7
	.weak		__nv_reservedSMEM_devtool_atexit_pc
	.type		__nv_reservedSMEM_devtool_atexit_pc,@object
	.size		__nv_reservedSMEM_devtool_atexit_pc,(__nv_reservedSMEM_allocation_mask - __nv_reservedSMEM_devtool_atexit_pc)
__nv_reservedSMEM_devtool_atexit_pc:
	.zero		8
	.weak		__nv_reservedSMEM_allocation_mask
	.type		__nv_reservedSMEM_allocation_mask,@object
	.size		__nv_reservedSMEM_allocation_mask,(.L_2 - __nv_reservedSMEM_allocation_mask)
__nv_reservedSMEM_allocation_mask:
	.zero		4
.L_2:


//--------------------- .nv.constant0.gluon_tcgen05 --------------------------
	.section	.nv.constant0.gluon_tcgen05,"a",@progbits
	.sectionflags	@""
	.align	4
.nv.constant0.gluon_tcgen05:
	.zero		976


//--------------------- SYMBOLS --------------------------

	.type		.nv.reservedSmem.offset0,@object
	.size		.nv.reservedSmem.offset0,0x4
	.type		.nv.reservedSmem.cap,@object
	.size		.nv.reservedSmem.cap,0x4
